	.target	sm_90a

	.elftype	@"ET_EXEC"


//--------------------- .note.nv.tkinfo           --------------------------
	.section	.note.nv.tkinfo,"",@"SHT_NOTE"
	.sectionflags	@"SHF_NOTE_NV_TKINFO"
	.tkinfo
        /*0018*/ 	.word	0x00000002
        /*0030*/ 	.string	""
        /*0030*/ 	.string	"ptxas"
        /*0030*/ 	.string	"Cuda compilation tools, release 13.0, V13.0.88"
        /*0030*/ 	.string	"Build cuda_13.0.r13.0/compiler.36424714_0"
        /*0030*/ 	.string	"-v  -suppress-debug-info  -lineinfo  -arch sm_90a "



//--------------------- .note.nv.cuinfo           --------------------------
	.section	.note.nv.cuinfo,"",@"SHT_NOTE"
	.sectionflags	@"SHF_NOTE_NV_CUINFO"
        /*0018*/ 	.short	0x0002
        /*001a*/ 	.short	0x005a
        /*001c*/ 	.short	0x0082
	.zero		2


//--------------------- .nv.info                  --------------------------
	.section	.nv.info,"",@"SHT_CUDA_INFO"
	.align	4


	//----- nvinfo : EIATTR_REGCOUNT
	.align		4
        /*0000*/ 	.byte	0x04, 0x2f
        /*0002*/ 	.short	(.L_1 - .L_0)
	.align		4
.L_0:
        /*0004*/ 	.word	index@(matmul_kernel)
        /*0008*/ 	.word	0x00000082


	//----- nvinfo : EIATTR_FRAME_SIZE
	.align		4
.L_1:
        /*000c*/ 	.byte	0x04, 0x11
        /*000e*/ 	.short	(.L_3 - .L_2)
	.align		4
.L_2:
        /*0010*/ 	.word	index@(matmul_kernel)
        /*0014*/ 	.word	0x00000000


	//----- nvinfo : EIATTR_MIN_STACK_SIZE
	.align		4
.L_3:
        /*0018*/ 	.byte	0x04, 0x12
        /*001a*/ 	.short	(.L_5 - .L_4)
	.align		4
.L_4:
        /*001c*/ 	.word	index@(matmul_kernel)
        /*0020*/ 	.word	0x00000000
.L_5:


//--------------------- .nv.compat                --------------------------
	.section	.nv.compat,"",@"SHT_CUDA_COMPAT_INFO"
	.align	4
        /*0000*/ 	.byte	0x02, 0x09, 0x01, 0x00, 0x02, 0x02, 0x04, 0x00, 0x02, 0x05, 0x05, 0x00, 0x03, 0x07, 0x01, 0x01
        /*0010*/ 	.byte	0x02, 0x03, 0x00, 0x00, 0x02, 0x06, 0x01, 0x00, 0x04, 0x0b, 0x08, 0x00, 0x00, 0x00, 0x00, 0x00
        /*0020*/ 	.byte	0x00, 0x00, 0x00, 0x00


//--------------------- .nv.info.matmul_kernel    --------------------------
	.section	.nv.info.matmul_kernel,"",@"SHT_CUDA_INFO"
	.sectionflags	@""
	.align	4


	//----- nvinfo : EIATTR_CUDA_API_VERSION
	.align		4
        /*0000*/ 	.byte	0x04, 0x37
        /*0002*/ 	.short	(.L_7 - .L_6)
.L_6:
        /*0004*/ 	.word	0x00000082


	//----- nvinfo : EIATTR_KPARAM_INFO
	.align		4
.L_7:
        /*0008*/ 	.byte	0x04, 0x17
        /*000a*/ 	.short	(.L_9 - .L_8)
.L_8:
        /*000c*/ 	.word	0x00000000
        /*0010*/ 	.short	0x000d
        /*0012*/ 	.short	0x0048
        /*0014*/ 	.byte	0x00, 0xf4, 0x21, 0x00


	//----- nvinfo : EIATTR_KPARAM_INFO
	.align		4
.L_9:
        /*0018*/ 	.byte	0x04, 0x17
        /*001a*/ 	.short	(.L_11 - .L_10)
.L_10:
        /*001c*/ 	.word	0x00000000
        /*0020*/ 	.short	0x000c
        /*0022*/ 	.short	0x0040
        /*0024*/ 	.byte	0x00, 0xf4, 0x21, 0x00


	//----- nvinfo : EIATTR_KPARAM_INFO
	.align		4
.L_11:
        /*0028*/ 	.byte	0x04, 0x17
        /*002a*/ 	.short	(.L_13 - .L_12)
.L_12:
        /*002c*/ 	.word	0x00000000
        /*0030*/ 	.short	0x000b
        /*0032*/ 	.short	0x0038
        /*0034*/ 	.byte	0x00, 0xf0, 0x11, 0x00


	//----- nvinfo : EIATTR_KPARAM_INFO
	.align		4
.L_13:
        /*0038*/ 	.byte	0x04, 0x17
        /*003a*/ 	.short	(.L_15 - .L_14)
.L_14:
        /*003c*/ 	.word	0x00000000
        /*0040*/ 	.short	0x000a
        /*0042*/ 	.short	0x0034
        /*0044*/ 	.byte	0x00, 0xf0, 0x11, 0x00


	//----- nvinfo : EIATTR_KPARAM_INFO
	.align		4
.L_15:
        /*0048*/ 	.byte	0x04, 0x17
        /*004a*/ 	.short	(.L_17 - .L_16)
.L_16:
        /*004c*/ 	.word	0x00000000
        /*0050*/ 	.short	0x0009
        /*0052*/ 	.short	0x0030
        /*0054*/ 	.byte	0x00, 0xf0, 0x11, 0x00


	//----- nvinfo : EIATTR_KPARAM_INFO
	.align		4
.L_17:
        /*0058*/ 	.byte	0x04, 0x17
        /*005a*/ 	.short	(.L_19 - .L_18)
.L_18:
        /*005c*/ 	.word	0x00000000
        /*0060*/ 	.short	0x0008
        /*0062*/ 	.short	0x002c
        /*0064*/ 	.byte	0x00, 0xf0, 0x11, 0x00


	//----- nvinfo : EIATTR_KPARAM_INFO
	.align		4
.L_19:
        /*0068*/ 	.byte	0x04, 0x17
        /*006a*/ 	.short	(.L_21 - .L_20)
.L_20:
        /*006c*/ 	.word	0x00000000
        /*0070*/ 	.short	0x0007
        /*0072*/ 	.short	0x0028
        /*0074*/ 	.byte	0x00, 0xf0, 0x11, 0x00


	//----- nvinfo : EIATTR_KPARAM_INFO
	.align		4
.L_21:
        /*0078*/ 	.byte	0x04, 0x17
        /*007a*/ 	.short	(.L_23 - .L_22)
.L_22:
        /*007c*/ 	.word	0x00000000
        /*0080*/ 	.short	0x0006
        /*0082*/ 	.short	0x0024
        /*0084*/ 	.byte	0x00, 0xf0, 0x11, 0x00


	//----- nvinfo : EIATTR_KPARAM_INFO
	.align		4
.L_23:
        /*0088*/ 	.byte	0x04, 0x17
        /*008a*/ 	.short	(.L_25 - .L_24)
.L_24:
        /*008c*/ 	.word	0x00000000
        /*0090*/ 	.short	0x0005
        /*0092*/ 	.short	0x0020
        /*0094*/ 	.byte	0x00, 0xf0, 0x11, 0x00


	//----- nvinfo : EIATTR_KPARAM_INFO
	.align		4
.L_25:
        /*0098*/ 	.byte	0x04, 0x17
        /*009a*/ 	.short	(.L_27 - .L_26)
.L_26:
        /*009c*/ 	.word	0x00000000
        /*00a0*/ 	.short	0x0004
        /*00a2*/ 	.short	0x001c
        /*00a4*/ 	.byte	0x00, 0xf0, 0x11, 0x00


	//----- nvinfo : EIATTR_KPARAM_INFO
	.align		4
.L_27:
        /*00a8*/ 	.byte	0x04, 0x17
        /*00aa*/ 	.short	(.L_29 - .L_28)
.L_28:
        /*00ac*/ 	.word	0x00000000
        /*00b0*/ 	.short	0x0003
        /*00b2*/ 	.short	0x0018
        /*00b4*/ 	.byte	0x00, 0xf0, 0x11, 0x00


	//----- nvinfo : EIATTR_KPARAM_INFO
	.align		4
.L_29:
        /*00b8*/ 	.byte	0x04, 0x17
        /*00ba*/ 	.short	(.L_31 - .L_30)
.L_30:
        /*00bc*/ 	.word	0x00000000
        /*00c0*/ 	.short	0x0002
        /*00c2*/ 	.short	0x0010
        /*00c4*/ 	.byte	0x00, 0xf4, 0x21, 0x00


	//----- nvinfo : EIATTR_KPARAM_INFO
	.align		4
.L_31:
        /*00c8*/ 	.byte	0x04, 0x17
        /*00ca*/ 	.short	(.L_33 - .L_32)
.L_32:
        /*00cc*/ 	.word	0x00000000
        /*00d0*/ 	.short	0x0001
        /*00d2*/ 	.short	0x0008
        /*00d4*/ 	.byte	0x00, 0xf4, 0x21, 0x00


	//----- nvinfo : EIATTR_KPARAM_INFO
	.align		4
.L_33:
        /*00d8*/ 	.byte	0x04, 0x17
        /*00da*/ 	.short	(.L_35 - .L_34)
.L_34:
        /*00dc*/ 	.word	0x00000000
        /*00e0*/ 	.short	0x0000
        /*00e2*/ 	.short	0x0000
        /*00e4*/ 	.byte	0x00, 0xf4, 0x21, 0x00


	//----- nvinfo : EIATTR_SPARSE_MMA_MASK
	.align		4
.L_35:
        /*00e8*/ 	.byte	0x03, 0x50
        /*00ea*/ 	.short	0x0000


	//----- nvinfo : EIATTR_MAXREG_COUNT
	.align		4
        /*00ec*/ 	.byte	0x03, 0x1b
        /*00ee*/ 	.short	0x00ff


	//----- nvinfo : EIATTR_NUM_BARRIERS
	.align		4
        /*00f0*/ 	.byte	0x02, 0x4c
        /*00f2*/ 	.byte	0x01
	.zero		1


	//----- nvinfo : EIATTR_MERCURY_ISA_VERSION
	.align		4
        /*00f4*/ 	.byte	0x03, 0x5f
        /*00f6*/ 	.short	0x0101


	//----- nvinfo : EIATTR_EXIT_INSTR_OFFSETS
	.align		4
        /*00f8*/ 	.byte	0x04, 0x1c
        /*00fa*/ 	.short	(.L_37 - .L_36)


	//   ....[0]....
.L_36:
        /*00fc*/ 	.word	0x000033d0


	//   ....[1]....
        /*0100*/ 	.word	0x00003400


	//----- nvinfo : EIATTR_REQNTID
	.align		4
.L_37:
        /*0104*/ 	.byte	0x04, 0x10
        /*0106*/ 	.short	(.L_39 - .L_38)
.L_38:
        /*0108*/ 	.word	0x00000100
        /*010c*/ 	.word	0x00000001
        /*0110*/ 	.word	0x00000001


	//----- nvinfo : EIATTR_CBANK_PARAM_SIZE
	.align		4
.L_39:
        /*0114*/ 	.byte	0x03, 0x19
        /*0116*/ 	.short	0x0050


	//----- nvinfo : EIATTR_PARAM_CBANK
	.align		4
        /*0118*/ 	.byte	0x04, 0x0a
        /*011a*/ 	.short	(.L_41 - .L_40)
	.align		4
.L_40:
        /*011c*/ 	.word	index@(.nv.constant0.matmul_kernel)
        /*0120*/ 	.short	0x0210
        /*0122*/ 	.short	0x0050


	//----- nvinfo : EIATTR_SW_WAR
	.align		4
.L_41:
        /*0124*/ 	.byte	0x04, 0x36
        /*0126*/ 	.short	(.L_43 - .L_42)
.L_42:
        /*0128*/ 	.word	0x00000008
.L_43:


//--------------------- .nv.callgraph             --------------------------
	.section	.nv.callgraph,"",@"SHT_CUDA_CALLGRAPH"
	.align	4
	.sectionentsize	8
	.align		4
        /*0000*/ 	.word	0x00000000
	.align		4
        /*0004*/ 	.word	0xffffffff
	.align		4
        /*0008*/ 	.word	0x00000000
	.align		4
        /*000c*/ 	.word	0xfffffffe
	.align		4
        /*0010*/ 	.word	0x00000000
	.align		4
        /*0014*/ 	.word	0xfffffffd
	.align		4
        /*0018*/ 	.word	0x00000000
	.align		4
        /*001c*/ 	.word	0xfffffffc


//--------------------- .text.matmul_kernel       --------------------------
	.section	.text.matmul_kernel,"ax",@progbits
	.align	128
        .global         matmul_kernel
        .type           matmul_kernel,@function
        .size           matmul_kernel,(.L_x_3 - matmul_kernel)
        .other          matmul_kernel,@"STO_CUDA_ENTRY STV_DEFAULT"
matmul_kernel:
.text.matmul_kernel:
[----:B------:R-:W-:Y:S08]  /*0000*/  LDC R1, c[0x0][0x28] ;  /* 0x00000a00ff017b82 */ /* 0x000ff00000000800 */
[----:B------:R-:W0:Y:S01]  /*0010*/  LDC.64 R28, c[0x0][0x228] ;  /* 0x00008a00ff1c7b82 */ /* 0x000e220000000a00 */
[----:B------:R-:W1:Y:S01]  /*0020*/  S2R R5, SR_CTAID.X ;  /* 0x0000000000057919 */ /* 0x000e620000002500 */
[----:B------:R-:W-:Y:S01]  /*0030*/  UMOV UR4, 0x400 ;  /* 0x0000040000047882 */ /* 0x000fe20000000000 */
[----:B------:R-:W-:Y:S01]  /*0040*/  ULDC.64 UR14, c[0x0][0x208] ;  /* 0x00008200000e7ab9 */ /* 0x000fe20000000a00 */
[----:B------:R-:W-:-:S02]  /*0050*/  CS2R R24, SRZ ;  /* 0x0000000000187805 */ /* 0x000fc4000001ff00 */
[----:B------:R-:W-:Y:S02]  /*0060*/  CS2R R22, SRZ ;  /* 0x0000000000167805 */ /* 0x000fe4000001ff00 */
[----:B------:R-:W-:Y:S02]  /*0070*/  CS2R R26, SRZ ;  /* 0x00000000001a7805 */ /* 0x000fe4000001ff00 */
[----:B------:R-:W-:Y:S01]  /*0080*/  CS2R R40, SRZ ;  /* 0x0000000000287805 */ /* 0x000fe2000001ff00 */
[----:B------:R-:W2:Y:S08]  /*0090*/  LDC R76, c[0x0][0x230] ;  /* 0x00008c00ff4c7b82 */ /* 0x000eb00000000800 */
[----:B------:R-:W3:Y:S01]  /*00a0*/  S2UR UR12, SR_CgaCtaId ;  /* 0x00000000000c79c3 */ /* 0x000ee20000008800 */
[----:B0-----:R-:W-:-:S05]  /*00b0*/  VIADD R0, R29, 0x3f ;  /* 0x0000003f1d007836 */ /* 0x001fca0000000000 */
[----:B------:R-:W-:Y:S01]  /*00c0*/  SHF.R.S32.HI R3, RZ, 0x1f, R0 ;  /* 0x0000001fff037819 */ /* 0x000fe20000011400 */
[----:B--2---:R-:W-:-:S03]  /*00d0*/  VIADD R76, R76, 0x3f ;  /* 0x0000003f4c4c7836 */ /* 0x004fc60000000000 */
[----:B------:R-:W-:Y:S02]  /*00e0*/  LEA.HI R3, R3, R0, RZ, 0x6 ;  /* 0x0000000003037211 */ /* 0x000fe400078f30ff */
[----:B-1----:R-:W-:Y:S02]  /*00f0*/  IABS R8, R5 ;  /* 0x0000000500087213 */ /* 0x002fe40000000000 */
[----:B------:R-:W-:Y:S01]  /*0100*/  SHF.R.S32.HI R3, RZ, 0x6, R3 ;  /* 0x00000006ff037819 */ /* 0x000fe20000011403 */
[----:B---3--:R-:W-:-:S04]  /*0110*/  ULEA UR12, UR12, UR4, 0x18 ;  /* 0x000000040c0c7291 */ /* 0x008fc8000f8ec03f */
[----:B------:R-:W-:-:S05]  /*0120*/  IMAD.SHL.U32 R4, R3, 0x8, RZ ;  /* 0x0000000803047824 */ /* 0x000fca00078e00ff */
[-C--:B------:R-:W-:Y:S02]  /*0130*/  IABS R7, R4.reuse ;  /* 0x0000000400077213 */ /* 0x080fe40000000000 */
[----:B------:R-:W-:Y:S02]  /*0140*/  IABS R10, R4 ;  /* 0x00000004000a7213 */ /* 0x000fe40000000000 */
[----:B------:R-:W0:Y:S08]  /*0150*/  I2F.RP R0, R7 ;  /* 0x0000000700007306 */ /* 0x000e300000209400 */
[----:B0-----:R-:W0:Y:S02]  /*0160*/  MUFU.RCP R0, R0 ;  /* 0x0000000000007308 */ /* 0x001e240000001000 */
[----:B0-----:R-:W-:-:S02]  /*0170*/  VIADD R2, R0, 0xffffffe ;  /* 0x0ffffffe00027836 */ /* 0x001fc40000000000 */
[----:B------:R-:W-:-:S04]  /*0180*/  IMAD.MOV R0, RZ, RZ, -R10 ;  /* 0x000000ffff007224 */ /* 0x000fc800078e0a0a */
[----:B------:R0:W1:Y:S02]  /*0190*/  F2I.FTZ.U32.TRUNC.NTZ R3, R2 ;  /* 0x0000000200037305 */ /* 0x000064000021f000 */
[----:B0-----:R-:W-:Y:S02]  /*01a0*/  IMAD.MOV.U32 R2, RZ, RZ, RZ ;  /* 0x000000ffff027224 */ /* 0x001fe400078e00ff */
[----:B-1----:R-:W-:-:S04]  /*01b0*/  IMAD.MOV R6, RZ, RZ, -R3 ;  /* 0x000000ffff067224 */ /* 0x002fc800078e0a03 */
[----:B------:R-:W-:Y:S02]  /*01c0*/  IMAD R9, R6, R7, RZ ;  /* 0x0000000706097224 */ /* 0x000fe400078e02ff */
[----:B------:R-:W-:Y:S02]  /*01d0*/  IMAD.MOV.U32 R6, RZ, RZ, R8 ;  /* 0x000000ffff067224 */ /* 0x000fe400078e0008 */
[----:B------:R-:W-:-:S06]  /*01e0*/  IMAD.HI.U32 R3, R3, R9, R2 ;  /* 0x0000000903037227 */ /* 0x000fcc00078e0002 */
[----:B------:R-:W-:-:S04]  /*01f0*/  IMAD.HI.U32 R3, R3, R6, RZ ;  /* 0x0000000603037227 */ /* 0x000fc800078e00ff */
[----:B------:R-:W-:-:S05]  /*0200*/  IMAD R0, R3, R0, R6 ;  /* 0x0000000003007224 */ /* 0x000fca00078e0206 */
[----:B------:R-:W-:-:S13]  /*0210*/  ISETP.GT.U32.AND P1, PT, R7, R0, PT ;  /* 0x000000000700720c */ /* 0x000fda0003f24070 */
[----:B------:R-:W-:Y:S02]  /*0220*/  @!P1 IMAD.IADD R0, R0, 0x1, -R7 ;  /* 0x0000000100009824 */ /* 0x000fe400078e0a07 */
[----:B------:R-:W-:Y:S01]  /*0230*/  @!P1 VIADD R3, R3, 0x1 ;  /* 0x0000000103039836 */ /* 0x000fe20000000000 */
[----:B------:R-:W-:Y:S02]  /*0240*/  ISETP.NE.AND P1, PT, R4, RZ, PT ;  /* 0x000000ff0400720c */ /* 0x000fe40003f25270 */
[----:B------:R-:W-:Y:S02]  /*0250*/  ISETP.GE.U32.AND P0, PT, R0, R7, PT ;  /* 0x000000070000720c */ /* 0x000fe40003f06070 */
[----:B------:R-:W-:-:S04]  /*0260*/  LOP3.LUT R0, R5, R4, RZ, 0x3c, !PT ;  /* 0x0000000405007212 */ /* 0x000fc800078e3cff */
[----:B------:R-:W-:Y:S01]  /*0270*/  ISETP.GE.AND P2, PT, R0, RZ, PT ;  /* 0x000000ff0000720c */ /* 0x000fe20003f46270 */
[----:B------:R-:W-:-:S06]  /*0280*/  VIADD R0, R28, 0x3f ;  /* 0x0000003f1c007836 */ /* 0x000fcc0000000000 */
[----:B------:R-:W-:-:S04]  /*0290*/  @P0 VIADD R3, R3, 0x1 ;  /* 0x0000000103030836 */ /* 0x000fc80000000000 */
[----:B------:R-:W-:Y:S01]  /*02a0*/  IMAD.MOV.U32 R2, RZ, RZ, R3 ;  /* 0x000000ffff027224 */ /* 0x000fe200078e0003 */
[----:B------:R-:W-:-:S03]  /*02b0*/  SHF.R.S32.HI R3, RZ, 0x1f, R0 ;  /* 0x0000001fff037819 */ /* 0x000fc60000011400 */
[----:B------:R-:W-:Y:S01]  /*02c0*/  @!P2 IMAD.MOV R2, RZ, RZ, -R2 ;  /* 0x000000ffff02a224 */ /* 0x000fe200078e0a02 */
[----:B------:R-:W-:Y:S02]  /*02d0*/  @!P1 LOP3.LUT R2, RZ, R4, RZ, 0x33, !PT ;  /* 0x00000004ff029212 */ /* 0x000fe400078e33ff */
[----:B------:R-:W-:-:S03]  /*02e0*/  LEA.HI R3, R3, R0, RZ, 0x6 ;  /* 0x0000000003037211 */ /* 0x000fc600078f30ff */
[----:B------:R-:W-:Y:S02]  /*02f0*/  IMAD.SHL.U32 R19, R2, 0x8, RZ ;  /* 0x0000000802137824 */ /* 0x000fe400078e00ff */
[----:B------:R-:W-:-:S03]  /*0300*/  IMAD.MOV R2, RZ, RZ, -R2 ;  /* 0x000000ffff027224 */ /* 0x000fc600078e0a02 */
[----:B------:R-:W-:Y:S01]  /*0310*/  LEA.HI.SX32 R3, R3, -R19, 0x1a ;  /* 0x8000001303037211 */ /* 0x000fe200078fd2ff */
[----:B------:R-:W-:-:S03]  /*0320*/  IMAD R4, R4, R2, R5 ;  /* 0x0000000204047224 */ /* 0x000fc600078e0205 */
[----:B------:R-:W-:Y:S02]  /*0330*/  VIMNMX R11, R3, 0x8, PT ;  /* 0x00000008030b7848 */ /* 0x000fe40003fe0100 */
[----:B------:R-:W-:Y:S02]  /*0340*/  IABS R9, R4 ;  /* 0x0000000400097213 */ /* 0x000fe40000000000 */
[----:B------:R-:W-:-:S04]  /*0350*/  IABS R7, R11 ;  /* 0x0000000b00077213 */ /* 0x000fc80000000000 */
[----:B------:R-:W0:Y:S08]  /*0360*/  I2F.RP R0, R7 ;  /* 0x0000000700007306 */ /* 0x000e300000209400 */
[----:B0-----:R-:W0:Y:S02]  /*0370*/  MUFU.RCP R0, R0 ;  /* 0x0000000000007308 */ /* 0x001e240000001000 */
[----:B0-----:R-:W-:-:S06]  /*0380*/  VIADD R3, R0, 0xffffffe ;  /* 0x0ffffffe00037836 */ /* 0x001fcc0000000000 */
[----:B------:R-:W0:Y:S02]  /*0390*/  F2I.FTZ.U32.TRUNC.NTZ R3, R3 ;  /* 0x0000000300037305 */ /* 0x000e24000021f000 */
[----:B0-----:R-:W-:-:S04]  /*03a0*/  IMAD.MOV R6, RZ, RZ, -R3 ;  /* 0x000000ffff067224 */ /* 0x001fc800078e0a03 */
[----:B------:R-:W-:Y:S01]  /*03b0*/  IMAD.MOV.U32 R2, RZ, RZ, R6 ;  /* 0x000000ffff027224 */ /* 0x000fe200078e0006 */
[----:B------:R-:W-:-:S03]  /*03c0*/  IABS R6, R11 ;  /* 0x0000000b00067213 */ /* 0x000fc60000000000 */
[----:B------:R-:W-:Y:S02]  /*03d0*/  IMAD R5, R2, R7, RZ ;  /* 0x0000000702057224 */ /* 0x000fe400078e02ff */
[----:B------:R-:W-:Y:S02]  /*03e0*/  IMAD.MOV.U32 R2, RZ, RZ, RZ ;  /* 0x000000ffff027224 */ /* 0x000fe400078e00ff */
[----:B------:R-:W-:Y:S02]  /*03f0*/  IMAD.MOV R0, RZ, RZ, -R6 ;  /* 0x000000ffff007224 */ /* 0x000fe400078e0a06 */
        /* <DEDUP_REMOVED lines=9> */
[----:B------:R-:W-:Y:S02]  /*0490*/  ISETP.GE.AND P2, PT, R0, RZ, PT ;  /* 0x000000ff0000720c */ /* 0x000fe40003f46270 */
[----:B------:R-:W0:Y:S05]  /*04a0*/  S2R R0, SR_TID.X ;  /* 0x0000000000007919 */ /* 0x000e2a0000002100 */
[----:B------:R-:W-:Y:S01]  /*04b0*/  @P0 VIADD R2, R2, 0x1 ;  /* 0x0000000102020836 */ /* 0x000fe20000000000 */
[----:B------:R-:W-:-:S03]  /*04c0*/  ISETP.GE.AND P0, PT, R76, 0x40, PT ;  /* 0x000000404c00780c */ /* 0x000fc60003f06270 */
[----:B------:R-:W-:-:S04]  /*04d0*/  IMAD.MOV.U32 R3, RZ, RZ, R2 ;  /* 0x000000ffff037224 */ /* 0x000fc800078e0002 */
[----:B------:R-:W-:Y:S01]  /*04e0*/  @!P2 IMAD.MOV R3, RZ, RZ, -R3 ;  /* 0x000000ffff03a224 */ /* 0x000fe200078e0a03 */
[----:B------:R-:W-:-:S05]  /*04f0*/  @!P1 LOP3.LUT R3, RZ, R11, RZ, 0x33, !PT ;  /* 0x0000000bff039212 */ /* 0x000fca00078e33ff */
[----:B------:R-:W-:Y:S02]  /*0500*/  IMAD.MOV R2, RZ, RZ, -R3 ;  /* 0x000000ffff027224 */ /* 0x000fe400078e0a03 */
[----:B------:R-:W-:Y:S02]  /*0510*/  IMAD.SHL.U32 R21, R3, 0x40, RZ ;  /* 0x0000004003157824 */ /* 0x000fe400078e00ff */
[----:B------:R-:W-:-:S04]  /*0520*/  IMAD R2, R11, R2, R4 ;  /* 0x000000020b027224 */ /* 0x000fc800078e0204 */
[----:B------:R-:W-:Y:S01]  /*0530*/  IMAD.IADD R19, R19, 0x1, R2 ;  /* 0x0000000113137824 */ /* 0x000fe200078e0202 */
[----:B0-----:R-:W-:Y:S02]  /*0540*/  SHF.R.U32.HI R2, RZ, 0x6, R0 ;  /* 0x00000006ff027819 */ /* 0x001fe40000011600 */
[----:B------:R-:W-:Y:S02]  /*0550*/  LOP3.LUT R44, R0, 0x3f, RZ, 0xc0, !PT ;  /* 0x0000003f002c7812 */ /* 0x000fe400078ec0ff */
[----:B------:R-:W-:-:S03]  /*0560*/  SGXT.U32 R2, R2, 0x2 ;  /* 0x000000020202781a */ /* 0x000fc60000000000 */
[----:B------:R-:W-:Y:S01]  /*0570*/  IMAD R19, R19, 0x40, R44 ;  /* 0x0000004013137824 */ /* 0x000fe200078e022c */
[C---:B------:R-:W-:Y:S02]  /*0580*/  LOP3.LUT R3, R21.reuse, R2, RZ, 0xfc, !PT ;  /* 0x0000000215037212 */ /* 0x040fe400078efcff */
[C-C-:B------:R-:W-:Y:S02]  /*0590*/  LOP3.LUT R4, R21.reuse, 0x4, R2.reuse, 0xfe, !PT ;  /* 0x0000000415047812 */ /* 0x140fe400078efe02 */
[C-C-:B------:R-:W-:Y:S02]  /*05a0*/  LOP3.LUT R5, R21.reuse, 0x8, R2.reuse, 0xfe, !PT ;  /* 0x0000000815057812 */ /* 0x140fe400078efe02 */
[C-C-:B------:R-:W-:Y:S02]  /*05b0*/  LOP3.LUT R6, R21.reuse, 0xc, R2.reuse, 0xfe, !PT ;  /* 0x0000000c15067812 */ /* 0x140fe400078efe02 */
[C-C-:B------:R-:W-:Y:S02]  /*05c0*/  LOP3.LUT R7, R21.reuse, 0x10, R2.reuse, 0xfe, !PT ;  /* 0x0000001015077812 */ /* 0x140fe400078efe02 */
[----:B------:R-:W-:-:S02]  /*05d0*/  LOP3.LUT R8, R21, 0x14, R2, 0xfe, !PT ;  /* 0x0000001415087812 */ /* 0x000fc400078efe02 */
[C-C-:B------:R-:W-:Y:S02]  /*05e0*/  LOP3.LUT R9, R21.reuse, 0x18, R2.reuse, 0xfe, !PT ;  /* 0x0000001815097812 */ /* 0x140fe400078efe02 */
        /* <DEDUP_REMOVED lines=8> */
[----:B------:R-:W-:Y:S01]  /*0670*/  LOP3.LUT R18, R21, 0x3c, R2, 0xfe, !PT ;  /* 0x0000003c15127812 */ /* 0x000fe200078efe02 */
[----:B------:R-:W-:Y:S06]  /*0680*/  @!P0 BRA `(.L_x_0) ;  /* 0x0000002400548947 */ /* 0x000fec0003800000 */
[----:B------:R-:W-:Y:S01]  /*0690*/  IABS R21, R29 ;  /* 0x0000001d00157213 */ /* 0x000fe20000000000 */
[----:B------:R-:W-:Y:S01]  /*06a0*/  ULDC UR4, c[0x0][0x234] ;  /* 0x00008d0000047ab9 */ /* 0x000fe20000000800 */
[----:B------:R-:W-:Y:S01]  /*06b0*/  IABS R20, R28 ;  /* 0x0000001c00147213 */ /* 0x000fe20000000000 */
[----:B------:R-:W-:Y:S01]  /*06c0*/  ULDC.64 UR6, c[0x0][0x210] ;  /* 0x0000840000067ab9 */ /* 0x000fe20000000a00 */
[----:B------:R-:W0:Y:S01]  /*06d0*/  I2F.RP R26, R21 ;  /* 0x00000015001a7306 */ /* 0x000e220000209400 */
[----:B------:R-:W-:Y:S01]  /*06e0*/  SHF.R.S32.HI R27, RZ, 0x1f, R76 ;  /* 0x0000001fff1b7819 */ /* 0x000fe2000001144c */
[----:B------:R-:W1:Y:S01]  /*06f0*/  LDC R51, c[0x0][0x23c] ;  /* 0x00008f00ff337b82 */ /* 0x000e620000000800 */
[----:B------:R-:W-:Y:S01]  /*0700*/  IABS R36, R15 ;  /* 0x0000000f00247213 */ /* 0x000fe20000000000 */
[----:B------:R-:W-:Y:S01]  /*0710*/  USHF.R.U32.HI UR13, URZ, 0x4, UR12 ;  /* 0x000000043f0d7899 */ /* 0x000fe2000801160c */
[----:B------:R-:W-:Y:S01]  /*0720*/  LEA.HI R76, R27, R76, RZ, 0x6 ;  /* 0x0000004c1b4c7211 */ /* 0x000fe200078f30ff */
[----:B------:R-:W-:Y:S01]  /*0730*/  UIADD3 UR25, UR12, 0x2000, URZ ;  /* 0x000020000c197890 */ /* 0x000fe2000fffe03f */
[----:B------:R-:W-:Y:S01]  /*0740*/  IABS R34, R16 ;  /* 0x0000001000227213 */ /* 0x000fe20000000000 */
[----:B------:R-:W2:Y:S01]  /*0750*/  I2F.RP R30, R20 ;  /* 0x00000014001e7306 */ /* 0x000ea20000209400 */
[----:B------:R-:W-:Y:S01]  /*0760*/  IABS R38, R14 ;  /* 0x0000000e00267213 */ /* 0x000fe20000000000 */
[----:B------:R-:W3:Y:S01]  /*0770*/  LDC R69, c[0x0][0x238] ;  /* 0x00008e00ff457b82 */ /* 0x000ee20000000800 */
[----:B------:R-:W-:Y:S01]  /*0780*/  IABS R40, R12 ;  /* 0x0000000c00287213 */ /* 0x000fe20000000000 */
[----:B------:R-:W-:Y:S01]  /*0790*/  USGXT.U32 UR13, UR13, 0xe ;  /* 0x0000000e0d0d789a */ /* 0x000fe20008000000 */
[----:B------:R-:W-:Y:S01]  /*07a0*/  IABS R42, R11 ;  /* 0x0000000b002a7213 */ /* 0x000fe20000000000 */
[----:B------:R-:W-:Y:S01]  /*07b0*/  ULDC UR24, c[0x0][0x230] ;  /* 0x00008c0000187ab9 */ /* 0x000fe20000000800 */
[----:B------:R-:W-:Y:S01]  /*07c0*/  IABS R46, R10 ;  /* 0x0000000a002e7213 */ /* 0x000fe20000000000 */
[----:B0-----:R-:W0:Y:S01]  /*07d0*/  MUFU.RCP R26, R26 ;  /* 0x0000001a001a7308 */ /* 0x001e220000001000 */
[----:B------:R-:W-:Y:S01]  /*07e0*/  IABS R58, R3 ;  /* 0x00000003003a7213 */ /* 0x000fe20000000000 */
[----:B------:R-:W-:Y:S01]  /*07f0*/  UIADD3 UR8, UP0, UR13, 0x80, URZ ;  /* 0x000000800d087890 */ /* 0x000fe2000ff1e03f */
[----:B------:R-:W-:-:S02]  /*0800*/  IABS R48, R9 ;  /* 0x0000000900307213 */ /* 0x000fc40000000000 */
[----:B------:R-:W-:Y:S02]  /*0810*/  IABS R50, R8 ;  /* 0x0000000800327213 */ /* 0x000fe40000000000 */
[----:B------:R-:W-:Y:S01]  /*0820*/  IABS R52, R7 ;  /* 0x0000000700347213 */ /* 0x000fe20000000000 */
[----:B--2---:R-:W2:Y:S01]  /*0830*/  MUFU.RCP R30, R30 ;  /* 0x0000001e001e7308 */ /* 0x004ea20000001000 */
[----:B------:R-:W-:Y:S01]  /*0840*/  IABS R54, R6 ;  /* 0x0000000600367213 */ /* 0x000fe20000000000 */
[----:B-1----:R-:W-:Y:S01]  /*0850*/  IMAD R44, R44, R51, RZ ;  /* 0x000000332c2c7224 */ /* 0x002fe200078e02ff */
[----:B------:R-:W-:Y:S01]  /*0860*/  IABS R56, R5 ;  /* 0x0000000500387213 */ /* 0x000fe20000000000 */
[----:B------:R-:W-:Y:S01]  /*0870*/  IMAD.SHL.U32 R51, R51, 0x40, RZ ;  /* 0x0000004033337824 */ /* 0x000fe200078e00ff */
[----:B------:R-:W-:Y:S02]  /*0880*/  IABS R60, R4 ;  /* 0x00000004003c7213 */ /* 0x000fe40000000000 */
[----:B------:R-:W-:Y:S01]  /*0890*/  LOP3.LUT R43, R2, 0x34, RZ, 0xfc, !PT ;  /* 0x00000034022b7812 */ /* 0x000fe200078efcff */
[----:B0-----:R-:W-:Y:S01]  /*08a0*/  VIADD R22, R26, 0xffffffe ;  /* 0x0ffffffe1a167836 */ /* 0x001fe20000000000 */
[C---:B------:R-:W-:Y:S01]  /*08b0*/  LOP3.LUT R41, R2.reuse, 0x2c, RZ, 0xfc, !PT ;  /* 0x0000002c02297812 */ /* 0x040fe200078efcff */
[----:B---3--:R-:W-:Y:S01]  /*08c0*/  IMAD.SHL.U32 R78, R69, 0x40, RZ ;  /* 0x00000040454e7824 */ /* 0x008fe200078e00ff */
[C---:B------:R-:W-:Y:S01]  /*08d0*/  LOP3.LUT R59, R2.reuse, 0x20, RZ, 0xfc, !PT ;  /* 0x00000020023b7812 */ /* 0x040fe200078efcff */
[----:B------:R0:W1:Y:S01]  /*08e0*/  F2I.FTZ.U32.TRUNC.NTZ R23, R22 ;  /* 0x0000001600177305 */ /* 0x000062000021f000 */
[C---:B------:R-:W-:Y:S01]  /*08f0*/  LOP3.LUT R64, R2.reuse, 0x10, RZ, 0xfc, !PT ;  /* 0x0000001002407812 */ /* 0x040fe200078efcff */
[-C--:B------:R-:W-:Y:S01]  /*0900*/  IMAD R43, R43, R69.reuse, RZ ;  /* 0x000000452b2b7224 */ /* 0x080fe200078e02ff */
[----:B------:R-:W-:Y:S01]  /*0910*/  LOP3.LUT R65, R2, 0xc, RZ, 0xfc, !PT ;  /* 0x0000000c02417812 */ /* 0x000fe200078efcff */
[----:B--2---:R-:W-:Y:S01]  /*0920*/  VIADD R24, R30, 0xffffffe ;  /* 0x0ffffffe1e187836 */ /* 0x004fe20000000000 */
[----:B------:R-:W-:Y:S01]  /*0930*/  IABS R30, R18 ;  /* 0x00000012001e7213 */ /* 0x000fe20000000000 */
[-C--:B------:R-:W-:Y:S01]  /*0940*/  IMAD R41, R41, R69.reuse, RZ ;  /* 0x0000004529297224 */ /* 0x080fe200078e02ff */
[C---:B------:R-:W-:Y:S01]  /*0950*/  LOP3.LUT R77, R2.reuse, 0x4, RZ, 0xfc, !PT ;  /* 0x00000004024d7812 */ /* 0x040fe200078efcff */
[----:B------:R2:W3:Y:S01]  /*0960*/  F2I.FTZ.U32.TRUNC.NTZ R25, R24 ;  /* 0x0000001800197305 */ /* 0x0004e2000021f000 */
[----:B0-----:R-:W-:Y:S01]  /*0970*/  IMAD.MOV.U32 R22, RZ, RZ, RZ ;  /* 0x000000ffff167224 */ /* 0x001fe200078e00ff */
[C---:B------:R-:W-:Y:S01]  /*0980*/  LOP3.LUT R79, R2.reuse, 0x38, RZ, 0xfc, !PT ;  /* 0x00000038024f7812 */ /* 0x040fe200078efcff */
[-C--:B------:R-:W-:Y:S01]  /*0990*/  IMAD R59, R59, R69.reuse, RZ ;  /* 0x000000453b3b7224 */ /* 0x080fe200078e02ff */
[----:B------:R-:W-:Y:S01]  /*09a0*/  LOP3.LUT R80, R2, 0x3c, RZ, 0xfc, !PT ;  /* 0x0000003c02507812 */ /* 0x000fe200078efcff */
[----:B------:R-:W-:Y:S01]  /*09b0*/  IMAD R64, R64, R69, RZ ;  /* 0x0000004540407224 */ /* 0x000fe200078e02ff */
[----:B------:R-:W-:Y:S01]  /*09c0*/  SHF.R.S32.HI R76, RZ, 0x6, R76 ;  /* 0x00000006ff4c7819 */ /* 0x000fe2000001144c */
[----:B-1----:R-:W-:-:S02]  /*09d0*/  IMAD.MOV R32, RZ, RZ, -R23 ;  /* 0x000000ffff207224 */ /* 0x002fc400078e0a17 */
[----:B--2---:R-:W-:Y:S02]  /*09e0*/  IMAD.MOV.U32 R24, RZ, RZ, RZ ;  /* 0x000000ffff187224 */ /* 0x004fe400078e00ff */
[----:B------:R-:W-:Y:S01]  /*09f0*/  IMAD R31, R32, R21, RZ ;  /* 0x00000015201f7224 */ /* 0x000fe200078e02ff */
[----:B------:R-:W-:Y:S01]  /*0a00*/  IABS R32, R17 ;  /* 0x0000001100207213 */ /* 0x000fe20000000000 */
[----:B------:R-:W-:Y:S02]  /*0a10*/  IMAD R65, R65, R69, RZ ;  /* 0x0000004541417224 */ /* 0x000fe400078e02ff */
[----:B------:R-:W-:-:S04]  /*0a20*/  IMAD.HI.U32 R23, R23, R31, R22 ;  /* 0x0000001f17177227 */ /* 0x000fc800078e0016 */
[----:B---3--:R-:W-:Y:S02]  /*0a30*/  IMAD.MOV R31, RZ, RZ, -R25 ;  /* 0x000000ffff1f7224 */ /* 0x008fe400078e0a19 */
[----:B------:R-:W-:-:S04]  /*0a40*/  IMAD.HI.U32 R22, R23, R30, RZ ;  /* 0x0000001e17167227 */ /* 0x000fc800078e00ff */
[----:B------:R-:W-:Y:S02]  /*0a50*/  IMAD R31, R31, R20, RZ ;  /* 0x000000141f1f7224 */ /* 0x000fe400078e02ff */
[----:B------:R-:W-:-:S04]  /*0a60*/  IMAD.HI.U32 R26, R23, R32, RZ ;  /* 0x00000020171a7227 */ /* 0x000fc800078e00ff */
[----:B------:R-:W-:Y:S02]  /*0a70*/  IMAD.MOV R27, RZ, RZ, -R22 ;  /* 0x000000ffff1b7224 */ /* 0x000fe400078e0a16 */
[----:B------:R-:W-:-:S04]  /*0a80*/  IMAD.HI.U32 R31, R25, R31, R24 ;  /* 0x0000001f191f7227 */ /* 0x000fc800078e0018 */
[----:B------:R-:W-:-:S04]  /*0a90*/  IMAD.HI.U32 R25, R23, R36, RZ ;  /* 0x0000002417197227 */ /* 0x000fc800078e00ff */
[----:B------:R-:W-:-:S04]  /*0aa0*/  IMAD.HI.U32 R22, R23, R34, RZ ;  /* 0x0000002217167227 */ /* 0x000fc800078e00ff */
[----:B------:R-:W-:Y:S02]  /*0ab0*/  IMAD.MOV R26, RZ, RZ, -R26 ;  /* 0x000000ffff1a7224 */ /* 0x000fe400078e0a1a */
[C---:B------:R-:W-:Y:S01]  /*0ac0*/  IMAD R24, R21.reuse, R27, R30 ;  /* 0x0000001b15187224 */ /* 0x040fe200078e021e */
[----:B------:R-:W-:Y:S01]  /*0ad0*/  IABS R27, R13 ;  /* 0x0000000d001b7213 */ /* 0x000fe20000000000 */
[----:B------:R-:W-:Y:S02]  /*0ae0*/  IMAD.MOV R25, RZ, RZ, -R25 ;  /* 0x000000ffff197224 */ /* 0x000fe400078e0a19 */
[----:B------:R-:W-:Y:S01]  /*0af0*/  IMAD.MOV R22, RZ, RZ, -R22 ;  /* 0x000000ffff167224 */ /* 0x000fe200078e0a16 */
[C---:B------:R-:W-:Y:S01]  /*0b00*/  ISETP.GT.U32.AND P1, PT, R21.reuse, R24, PT ;  /* 0x000000181500720c */ /* 0x040fe20003f24070 */
[C---:B------:R-:W-:Y:S02]  /*0b10*/  IMAD R26, R21.reuse, R26, R32 ;  /* 0x0000001a151a7224 */ /* 0x040fe400078e0220 */
[----:B------:R-:W-:-:S02]  /*0b20*/  IMAD R32, R21, R25, R36 ;  /* 0x0000001915207224 */ /* 0x000fc400078e0224 */
[----:B------:R-:W-:Y:S01]  /*0b30*/  IMAD.MOV.U32 R36, RZ, RZ, R27 ;  /* 0x000000ffff247224 */ /* 0x000fe200078e001b */
[C---:B------:R-:W-:Y:S01]  /*0b40*/  ISETP.GT.U32.AND P5, PT, R21.reuse, R26, PT ;  /* 0x0000001a1500720c */ /* 0x040fe20003fa4070 */
[C---:B------:R-:W-:Y:S01]  /*0b50*/  IMAD R30, R21.reuse, R22, R34 ;  /* 0x00000016151e7224 */ /* 0x040fe200078e0222 */
[----:B------:R-:W-:Y:S01]  /*0b60*/  ISETP.GT.U32.AND P4, PT, R21, R32, PT ;  /* 0x000000201500720c */ /* 0x000fe20003f84070 */
[----:B------:R-:W-:-:S03]  /*0b70*/  IMAD.HI.U32 R22, R23, R38, RZ ;  /* 0x0000002617167227 */ /* 0x000fc600078e00ff */
[----:B------:R-:W-:Y:S01]  /*0b80*/  ISETP.GT.U32.AND P0, PT, R21, R30, PT ;  /* 0x0000001e1500720c */ /* 0x000fe20003f04070 */
[----:B------:R-:W-:-:S04]  /*0b90*/  IMAD.HI.U32 R25, R23, R36, RZ ;  /* 0x0000002417197227 */ /* 0x000fc800078e00ff */
[----:B------:R-:W-:Y:S02]  /*0ba0*/  IMAD.MOV R34, RZ, RZ, -R22 ;  /* 0x000000ffff227224 */ /* 0x000fe400078e0a16 */
[----:B------:R-:W-:-:S04]  /*0bb0*/  IMAD.HI.U32 R22, R23, R40, RZ ;  /* 0x0000002817167227 */ /* 0x000fc800078e00ff */
[----:B------:R-:W-:Y:S02]  /*0bc0*/  IMAD.MOV R33, RZ, RZ, -R25 ;  /* 0x000000ffff217224 */ /* 0x000fe400078e0a19 */
[----:B------:R-:W-:-:S04]  /*0bd0*/  IMAD.HI.U32 R25, R23, R42, RZ ;  /* 0x0000002a17197227 */ /* 0x000fc800078e00ff */
[----:B------:R-:W-:-:S04]  /*0be0*/  IMAD.HI.U32 R27, R23, R46, RZ ;  /* 0x0000002e171b7227 */ /* 0x000fc800078e00ff */
[----:B------:R-:W-:Y:S02]  /*0bf0*/  IMAD.MOV R22, RZ, RZ, -R22 ;  /* 0x000000ffff167224 */ /* 0x000fe400078e0a16 */
[----:B------:R-:W-:Y:S02]  /*0c00*/  IMAD.MOV R25, RZ, RZ, -R25 ;  /* 0x000000ffff197224 */ /* 0x000fe400078e0a19 */
[----:B------:R-:W-:Y:S02]  /*0c10*/  IMAD.MOV R27, RZ, RZ, -R27 ;  /* 0x000000ffff1b7224 */ /* 0x000fe400078e0a1b */
[C---:B------:R-:W-:Y:S02]  /*0c20*/  IMAD R34, R21.reuse, R34, R38 ;  /* 0x0000002215227224 */ /* 0x040fe400078e0226 */
[C---:B------:R-:W-:Y:S02]  /*0c30*/  IMAD R38, R21.reuse, R22, R40 ;  /* 0x0000001615267224 */ /* 0x040fe400078e0228 */
[C---:B------:R-:W-:Y:S01]  /*0c40*/  IMAD R40, R21.reuse, R25, R42 ;  /* 0x0000001915287224 */ /* 0x040fe200078e022a */
[C---:B------:R-:W-:Y:S01]  /*0c50*/  ISETP.GT.U32.AND P3, PT, R21.reuse, R34, PT ;  /* 0x000000221500720c */ /* 0x040fe20003f64070 */
[----:B------:R-:W-:-:S02]  /*0c60*/  IMAD R42, R21, R27, R46 ;  /* 0x0000001b152a7224 */ /* 0x000fc400078e022e */
[----:B------:R-:W-:-:S04]  /*0c70*/  IMAD.HI.U32 R27, R23, R58, RZ ;  /* 0x0000003a171b7227 */ /* 0x000fc800078e00ff */
[----:B------:R-:W-:Y:S02]  /*0c80*/  IMAD.MOV R27, RZ, RZ, -R27 ;  /* 0x000000ffff1b7224 */ /* 0x000fe400078e0a1b */
[C---:B------:R-:W-:Y:S02]  /*0c90*/  IMAD R36, R21.reuse, R33, R36 ;  /* 0x0000002115247224 */ /* 0x040fe400078e0224 */
[C---:B------:R-:W-:Y:S01]  /*0ca0*/  IMAD R58, R21.reuse, R27, R58 ;  /* 0x0000001b153a7224 */ /* 0x040fe200078e023a */
[----:B------:R-:W-:Y:S01]  /*0cb0*/  SHF.R.U32.HI R27, RZ, 0x5, R0 ;  /* 0x00000005ff1b7819 */ /* 0x000fe20000011600 */
[--C-:B------:R-:W-:Y:S01]  /*0cc0*/  @!P1 IMAD.IADD R24, R24, 0x1, -R21.reuse ;  /* 0x0000000118189824 */ /* 0x100fe200078e0a15 */
[C---:B------:R-:W-:Y:S01]  /*0cd0*/  ISETP.GT.U32.AND P2, PT, R21.reuse, R36, PT ;  /* 0x000000241500720c */ /* 0x040fe20003f44070 */
[----:B------:R-:W-:Y:S01]  /*0ce0*/  @!P5 IMAD.IADD R26, R26, 0x1, -R21 ;  /* 0x000000011a1ad824 */ /* 0x000fe200078e0a15 */
[----:B------:R-:W-:Y:S01]  /*0cf0*/  ISETP.GT.U32.AND P6, PT, R21, R58, PT ;  /* 0x0000003a1500720c */ /* 0x000fe20003fc4070 */
[----:B------:R-:W-:Y:S01]  /*0d00*/  IMAD.HI.U32 R22, R23, R48, RZ ;  /* 0x0000003017167227 */ /* 0x000fe200078e00ff */
[----:B------:R-:W-:-:S03]  /*0d10*/  R2UR UR26, R27 ;  /* 0x000000001b1a72ca */ /* 0x000fc600000e0000 */
[----:B------:R-:W-:Y:S01]  /*0d20*/  @!P4 IMAD.IADD R32, R32, 0x1, -R21 ;  /* 0x000000012020c824 */ /* 0x000fe200078e0a15 */
[----:B------:R-:W-:Y:S01]  /*0d30*/  ISETP.GT.U32.AND P4, PT, R21, R26, PT ;  /* 0x0000001a1500720c */ /* 0x000fe20003f84070 */
[----:B------:R-:W-:-:S04]  /*0d40*/  IMAD.HI.U32 R25, R23, R50, RZ ;  /* 0x0000003217197227 */ /* 0x000fc800078e00ff */
[----:B------:R-:W-:Y:S02]  /*0d50*/  IMAD.MOV R46, RZ, RZ, -R22 ;  /* 0x000000ffff2e7224 */ /* 0x000fe400078e0a16 */
[--C-:B------:R-:W-:Y:S02]  /*0d60*/  @!P6 IMAD.IADD R58, R58, 0x1, -R21.reuse ;  /* 0x000000013a3ae824 */ /* 0x100fe400078e0a15 */
[----:B------:R-:W-:Y:S01]  /*0d70*/  @!P0 IMAD.IADD R30, R30, 0x1, -R21 ;  /* 0x000000011e1e8824 */ /* 0x000fe200078e0a15 */
[----:B------:R-:W-:Y:S01]  /*0d80*/  ISETP.GT.U32.AND P0, PT, R21, R24, PT ;  /* 0x000000181500720c */ /* 0x000fe20003f04070 */
[----:B------:R-:W-:Y:S01]  /*0d90*/  IMAD.HI.U32 R22, R23, R52, RZ ;  /* 0x0000003417167227 */ /* 0x000fe200078e00ff */
[----:B------:R-:W-:-:S03]  /*0da0*/  ISETP.GT.U32.AND P1, PT, R21, R58, PT ;  /* 0x0000003a1500720c */ /* 0x000fc60003f24070 */
[----:B------:R-:W-:Y:S02]  /*0db0*/  IMAD.MOV R33, RZ, RZ, -R25 ;  /* 0x000000ffff217224 */ /* 0x000fe400078e0a19 */
[----:B------:R-:W-:-:S04]  /*0dc0*/  IMAD.HI.U32 R25, R23, R54, RZ ;  /* 0x0000003617197227 */ /* 0x000fc800078e00ff */
[--C-:B------:R-:W-:Y:S01]  /*0dd0*/  @!P3 IMAD.IADD R34, R34, 0x1, -R21.reuse ;  /* 0x000000012222b824 */ /* 0x100fe200078e0a15 */
[C---:B------:R-:W-:Y:S01]  /*0de0*/  ISETP.GT.U32.AND P3, PT, R21.reuse, R30, PT ;  /* 0x0000001e1500720c */ /* 0x040fe20003f64070 */
[----:B------:R-:W-:Y:S01]  /*0df0*/  @!P2 IMAD.IADD R36, R36, 0x1, -R21 ;  /* 0x000000012424a824 */ /* 0x000fe200078e0a15 */
[C---:B------:R-:W-:Y:S01]  /*0e00*/  ISETP.GT.U32.AND P2, PT, R21.reuse, R32, PT ;  /* 0x000000201500720c */ /* 0x040fe20003f44070 */
[----:B------:R-:W-:Y:S01]  /*0e10*/  IMAD.MOV R22, RZ, RZ, -R22 ;  /* 0x000000ffff167224 */ /* 0x000fe200078e0a16 */
[C---:B------:R-:W-:Y:S01]  /*0e20*/  ISETP.GT.U32.AND P6, PT, R21.reuse, R34, PT ;  /* 0x000000221500720c */ /* 0x040fe20003fc4070 */
[C---:B------:R-:W-:Y:S01]  /*0e30*/  IMAD R46, R21.reuse, R46, R48 ;  /* 0x0000002e152e7224 */ /* 0x040fe200078e0230 */
[C---:B------:R-:W-:Y:S01]  /*0e40*/  ISETP.GT.U32.AND P5, PT, R21.reuse, R36, PT ;  /* 0x000000241500720c */ /* 0x040fe20003fa4070 */
[----:B------:R-:W-:Y:S02]  /*0e50*/  IMAD.MOV R25, RZ, RZ, -R25 ;  /* 0x000000ffff197224 */ /* 0x000fe400078e0a19 */
[----:B------:R-:W-:Y:S01]  /*0e60*/  @!P1 IMAD.IADD R58, R58, 0x1, -R21 ;  /* 0x000000013a3a9824 */ /* 0x000fe200078e0a15 */
[C---:B------:R-:W-:Y:S01]  /*0e70*/  ISETP.GT.U32.AND P1, PT, R21.reuse, R38, PT ;  /* 0x000000261500720c */ /* 0x040fe20003f24070 */
[----:B------:R-:W-:-:S02]  /*0e80*/  IMAD R48, R21, R33, R50 ;  /* 0x0000002115307224 */ /* 0x000fc400078e0232 */
[----:B------:R-:W-:Y:S02]  /*0e90*/  IMAD R50, R21, R22, R52 ;  /* 0x0000001615327224 */ /* 0x000fe400078e0234 */
[----:B------:R-:W-:-:S04]  /*0ea0*/  IMAD.HI.U32 R22, R23, R56, RZ ;  /* 0x0000003817167227 */ /* 0x000fc800078e00ff */
[C---:B------:R-:W-:Y:S01]  /*0eb0*/  IMAD R52, R21.reuse, R25, R54 ;  /* 0x0000001915347224 */ /* 0x040fe200078e0236 */
[----:B------:R-:W-:Y:S01]  /*0ec0*/  IABS R25, R19 ;  /* 0x0000001300197213 */ /* 0x000fe20000000000 */
[--C-:B------:R-:W-:Y:S01]  /*0ed0*/  @!P4 IMAD.IADD R26, R26, 0x1, -R21.reuse ;  /* 0x000000011a1ac824 */ /* 0x100fe200078e0a15 */
[C---:B------:R-:W-:Y:S01]  /*0ee0*/  ISETP.GT.U32.AND P4, PT, R21.reuse, R42, PT ;  /* 0x0000002a1500720c */ /* 0x040fe20003f84070 */
[----:B------:R-:W-:Y:S02]  /*0ef0*/  IMAD.MOV R22, RZ, RZ, -R22 ;  /* 0x000000ffff167224 */ /* 0x000fe400078e0a16 */
[----:B------:R-:W-:Y:S01]  /*0f00*/  @!P0 IMAD.IADD R24, R24, 0x1, -R21 ;  /* 0x0000000118188824 */ /* 0x000fe200078e0a15 */
[----:B------:R-:W-:Y:S01]  /*0f10*/  ISETP.GT.U32.AND P0, PT, R21, R40, PT ;  /* 0x000000281500720c */ /* 0x000fe20003f04070 */
[----:B------:R-:W-:-:S04]  /*0f20*/  IMAD.HI.U32 R23, R23, R60, RZ ;  /* 0x0000003c17177227 */ /* 0x000fc800078e00ff */
[----:B------:R-:W-:-:S04]  /*0f30*/  IMAD.HI.U32 R31, R31, R25, RZ ;  /* 0x000000191f1f7227 */ /* 0x000fc800078e00ff */
[C---:B------:R-:W-:Y:S01]  /*0f40*/  IMAD R54, R21.reuse, R22, R56 ;  /* 0x0000001615367224 */ /* 0x040fe200078e0238 */
[----:B------:R-:W-:Y:S01]  /*0f50*/  LOP3.LUT R22, R0, 0xc0, RZ, 0xc0, !PT ;  /* 0x000000c000167812 */ /* 0x000fe200078ec0ff */
[--C-:B------:R-:W-:Y:S01]  /*0f60*/  @!P3 IMAD.IADD R30, R30, 0x1, -R21.reuse ;  /* 0x000000011e1eb824 */ /* 0x100fe200078e0a15 */
[C---:B------:R-:W-:Y:S01]  /*0f70*/  ISETP.GT.U32.AND P3, PT, R21.reuse, R46, PT ;  /* 0x0000002e1500720c */ /* 0x040fe20003f64070 */
[----:B------:R-:W-:Y:S01]  /*0f80*/  @!P2 IMAD.IADD R32, R32, 0x1, -R21 ;  /* 0x000000012020a824 */ /* 0x000fe200078e0a15 */
[C---:B------:R-:W-:Y:S01]  /*0f90*/  ISETP.GT.U32.AND P2, PT, R21.reuse, R48, PT ;  /* 0x000000301500720c */ /* 0x040fe20003f44070 */
[----:B------:R-:W-:Y:S01]  /*0fa0*/  IMAD.MOV R23, RZ, RZ, -R23 ;  /* 0x000000ffff177224 */ /* 0x000fe200078e0a17 */
[----:B------:R-:W-:Y:S01]  /*0fb0*/  SHF.R.U32.HI R22, RZ, 0x2, R22 ;  /* 0x00000002ff167819 */ /* 0x000fe20000011616 */
[----:B------:R-:W-:Y:S02]  /*0fc0*/  IMAD.MOV R31, RZ, RZ, -R31 ;  /* 0x000000ffff1f7224 */ /* 0x000fe400078e0a1f */
[----:B------:R-:W-:Y:S01]  /*0fd0*/  @!P1 IMAD.IADD R38, R38, 0x1, -R21 ;  /* 0x0000000126269824 */ /* 0x000fe200078e0a15 */
[C---:B------:R-:W-:Y:S01]  /*0fe0*/  ISETP.GT.U32.AND P1, PT, R21.reuse, R54, PT ;  /* 0x000000361500720c */ /* 0x040fe20003f24070 */
[----:B------:R-:W-:-:S02]  /*0ff0*/  IMAD R56, R21, R23, R60 ;  /* 0x0000001715387224 */ /* 0x000fc400078e023c */
[----:B------:R-:W-:Y:S02]  /*1000*/  IMAD R23, R20, R31, R25 ;  /* 0x0000001f14177224 */ /* 0x000fe400078e0219 */
[--C-:B------:R-:W-:Y:S01]  /*1010*/  @!P4 IMAD.IADD R42, R42, 0x1, -R21.reuse ;  /* 0x000000012a2ac824 */ /* 0x100fe200078e0a15 */
[C---:B------:R-:W-:Y:S01]  /*1020*/  ISETP.GT.U32.AND P4, PT, R21.reuse, R38, PT ;  /* 0x000000261500720c */ /* 0x040fe20003f84070 */
[--C-:B------:R-:W-:Y:S01]  /*1030*/  @!P5 IMAD.IADD R36, R36, 0x1, -R21.reuse ;  /* 0x000000012424d824 */ /* 0x100fe200078e0a15 */
[----:B------:R-:W-:Y:S01]  /*1040*/  ISETP.GT.U32.AND P5, PT, R21, R52, PT ;  /* 0x000000341500720c */ /* 0x000fe20003fa4070 */
[--C-:B------:R-:W-:Y:S01]  /*1050*/  @!P0 IMAD.IADD R40, R40, 0x1, -R21.reuse ;  /* 0x0000000128288824 */ /* 0x100fe200078e0a15 */
[----:B------:R-:W-:Y:S01]  /*1060*/  ISETP.GT.U32.AND P0, PT, R20, R23, PT ;  /* 0x000000171400720c */ /* 0x000fe20003f04070 */
[--C-:B------:R-:W-:Y:S01]  /*1070*/  @!P3 IMAD.IADD R46, R46, 0x1, -R21.reuse ;  /* 0x000000012e2eb824 */ /* 0x100fe200078e0a15 */
[----:B------:R-:W-:Y:S01]  /*1080*/  ISETP.GE.AND P3, PT, R19, RZ, PT ;  /* 0x000000ff1300720c */ /* 0x000fe20003f66270 */
[--C-:B------:R-:W-:Y:S01]  /*1090*/  @!P2 IMAD.IADD R48, R48, 0x1, -R21.reuse ;  /* 0x000000013030a824 */ /* 0x100fe200078e0a15 */
[C---:B------:R-:W-:Y:S01]  /*10a0*/  ISETP.GT.U32.AND P2, PT, R21.reuse, R56, PT ;  /* 0x000000381500720c */ /* 0x040fe20003f44070 */
[--C-:B------:R-:W-:Y:S01]  /*10b0*/  @!P6 IMAD.IADD R34, R34, 0x1, -R21.reuse ;  /* 0x000000012222e824 */ /* 0x100fe200078e0a15 */
[C---:B------:R-:W-:Y:S01]  /*10c0*/  ISETP.GT.U32.AND P6, PT, R21.reuse, R50, PT ;  /* 0x000000321500720c */ /* 0x040fe20003fc4070 */
[--C-:B------:R-:W-:Y:S01]  /*10d0*/  @!P1 IMAD.IADD R54, R54, 0x1, -R21.reuse ;  /* 0x0000000136369824 */ /* 0x100fe200078e0a15 */
[C---:B------:R-:W-:Y:S01]  /*10e0*/  ISETP.GT.U32.AND P1, PT, R21.reuse, R46, PT ;  /* 0x0000002e1500720c */ /* 0x040fe20003f24070 */
[--C-:B------:R-:W-:Y:S01]  /*10f0*/  @!P4 IMAD.IADD R38, R38, 0x1, -R21.reuse ;  /* 0x000000012626c824 */ /* 0x100fe200078e0a15 */
[C---:B------:R-:W-:Y:S01]  /*1100*/  ISETP.GT.U32.AND P4, PT, R21.reuse, R48, PT ;  /* 0x000000301500720c */ /* 0x040fe20003f84070 */
[----:B------:R-:W-:Y:S01]  /*1110*/  @!P5 IMAD.IADD R52, R52, 0x1, -R21 ;  /* 0x000000013434d824 */ /* 0x000fe200078e0a15 */
[----:B------:R-:W-:Y:S01]  /*1120*/  ISETP.GT.U32.AND P5, PT, R21, R42, PT ;  /* 0x0000002a1500720c */ /* 0x000fe20003fa4070 */
[----:B------:R-:W-:-:S02]  /*1130*/  @!P0 IMAD.IADD R23, R23, 0x1, -R20 ;  /* 0x0000000117178824 */ /* 0x000fc400078e0a14 */
[----:B------:R-:W-:Y:S02]  /*1140*/  IMAD.SHL.U32 R25, R0, 0x2, RZ ;  /* 0x0000000200197824 */ /* 0x000fe400078e00ff */
[--C-:B------:R-:W-:Y:S01]  /*1150*/  @!P2 IMAD.IADD R56, R56, 0x1, -R21.reuse ;  /* 0x000000013838a824 */ /* 0x100fe200078e0a15 */
[----:B------:R-:W-:Y:S01]  /*1160*/  ISETP.GT.U32.AND P0, PT, R20, R23, PT ;  /* 0x000000171400720c */ /* 0x000fe20003f04070 */
[--C-:B------:R-:W-:Y:S01]  /*1170*/  @!P6 IMAD.IADD R50, R50, 0x1, -R21.reuse ;  /* 0x000000013232e824 */ /* 0x100fe200078e0a15 */
[C---:B------:R-:W-:Y:S01]  /*1180*/  ISETP.GT.U32.AND P6, PT, R21.reuse, R40, PT ;  /* 0x000000281500720c */ /* 0x040fe20003fc4070 */
[--C-:B------:R-:W-:Y:S01]  /*1190*/  @!P1 IMAD.IADD R46, R46, 0x1, -R21.reuse ;  /* 0x000000012e2e9824 */ /* 0x100fe200078e0a15 */
[C---:B------:R-:W-:Y:S01]  /*11a0*/  ISETP.GT.U32.AND P1, PT, R21.reuse, R56, PT ;  /* 0x000000381500720c */ /* 0x040fe20003f24070 */
[--C-:B------:R-:W-:Y:S01]  /*11b0*/  @!P4 IMAD.IADD R48, R48, 0x1, -R21.reuse ;  /* 0x000000013030c824 */ /* 0x100fe200078e0a15 */
[----:B------:R-:W-:Y:S01]  /*11c0*/  ISETP.GT.U32.AND P2, PT, R21, R50, PT ;  /* 0x000000321500720c */ /* 0x000fe20003f44070 */
[----:B------:R-:W-:Y:S01]  /*11d0*/  @!P5 IMAD.IADD R42, R42, 0x1, -R21 ;  /* 0x000000012a2ad824 */ /* 0x000fe200078e0a15 */
[----:B------:R-:W-:Y:S01]  /*11e0*/  ISETP.NE.AND P4, PT, R28, RZ, PT ;  /* 0x000000ff1c00720c */ /* 0x000fe20003f85270 */
[-C--:B------:R-:W-:Y:S01]  /*11f0*/  IMAD R77, R77, R69.reuse, RZ ;  /* 0x000000454d4d7224 */ /* 0x080fe200078e02ff */
[----:B------:R-:W-:Y:S01]  /*1200*/  ISETP.GT.U32.AND P5, PT, R21, R52, PT ;  /* 0x000000341500720c */ /* 0x000fe20003fa4070 */
[----:B------:R-:W-:-:S02]  /*1210*/  IMAD R83, R80, R69, RZ ;  /* 0x0000004550537224 */ /* 0x000fc400078e02ff */
[----:B------:R-:W-:Y:S01]  /*1220*/  @!P0 IMAD.IADD R23, R23, 0x1, -R20 ;  /* 0x0000000117178824 */ /* 0x000fe200078e0a14 */
[----:B------:R-:W-:Y:S01]  /*1230*/  ISETP.GE.AND P0, PT, R18, RZ, PT ;  /* 0x000000ff1200720c */ /* 0x000fe20003f06270 */
[--C-:B------:R-:W-:Y:S01]  /*1240*/  @!P6 IMAD.IADD R40, R40, 0x1, -R21.reuse ;  /* 0x000000012828e824 */ /* 0x100fe200078e0a15 */
[----:B------:R-:W-:Y:S01]  /*1250*/  ISETP.GT.U32.AND P6, PT, R21, R54, PT ;  /* 0x000000361500720c */ /* 0x000fe20003fc4070 */
[----:B------:R-:W-:Y:S01]  /*1260*/  @!P1 IMAD.IADD R56, R56, 0x1, -R21 ;  /* 0x0000000138389824 */ /* 0x000fe200078e0a15 */
[----:B------:R-:W-:Y:S01]  /*1270*/  ISETP.GE.AND P1, PT, R16, RZ, PT ;  /* 0x000000ff1000720c */ /* 0x000fe20003f26270 */
[----:B------:R-:W-:Y:S01]  /*1280*/  @!P3 IMAD.MOV R23, RZ, RZ, -R23 ;  /* 0x000000ffff17b224 */ /* 0x000fe200078e0a17 */
[----:B------:R-:W-:Y:S01]  /*1290*/  ISETP.GE.AND P3, PT, R13, RZ, PT ;  /* 0x000000ff0d00720c */ /* 0x000fe20003f66270 */
[--C-:B------:R-:W-:Y:S01]  /*12a0*/  @!P2 IMAD.IADD R50, R50, 0x1, -R21.reuse ;  /* 0x000000013232a824 */ /* 0x100fe200078e0a15 */
[----:B------:R-:W-:Y:S01]  /*12b0*/  @!P4 LOP3.LUT R23, RZ, R28, RZ, 0x33, !PT ;  /* 0x0000001cff17c212 */ /* 0x000fe200078e33ff */
[--C-:B------:R-:W-:Y:S01]  /*12c0*/  @!P5 IMAD.IADD R52, R52, 0x1, -R21.reuse ;  /* 0x000000013434d824 */ /* 0x100fe200078e0a15 */
[----:B------:R-:W-:Y:S01]  /*12d0*/  ISETP.GE.AND P2, PT, R17, RZ, PT ;  /* 0x000000ff1100720c */ /* 0x000fe20003f46270 */
[-C--:B------:R-:W-:Y:S01]  /*12e0*/  IMAD R82, R79, R69.reuse, RZ ;  /* 0x000000454f527224 */ /* 0x080fe200078e02ff */
[----:B------:R-:W-:Y:S01]  /*12f0*/  ISETP.GE.AND P4, PT, R14, RZ, PT ;  /* 0x000000ff0e00720c */ /* 0x000fe20003f86270 */
[----:B------:R-:W-:Y:S01]  /*1300*/  @!P0 IMAD.MOV R24, RZ, RZ, -R24 ;  /* 0x000000ffff188224 */ /* 0x000fe200078e0a18 */
[----:B------:R-:W-:Y:S01]  /*1310*/  ISETP.GE.AND P5, PT, R15, RZ, PT ;  /* 0x000000ff0f00720c */ /* 0x000fe20003fa6270 */
[----:B------:R-:W-:Y:S01]  /*1320*/  IMAD R23, R23, UR4, RZ ;  /* 0x0000000417177c24 */ /* 0x000fe2000f8e02ff */
[----:B------:R-:W-:Y:S01]  /*1330*/  ISETP.GE.AND P0, PT, R12, RZ, PT ;  /* 0x000000ff0c00720c */ /* 0x000fe20003f06270 */
[----:B------:R-:W-:Y:S01]  /*1340*/  @!P1 IMAD.MOV R30, RZ, RZ, -R30 ;  /* 0x000000ffff1e9224 */ /* 0x000fe200078e0a1e */
[----:B------:R-:W-:Y:S01]  /*1350*/  ISETP.GE.AND P1, PT, R10, RZ, PT ;  /* 0x000000ff0a00720c */ /* 0x000fe20003f26270 */
[----:B------:R-:W-:Y:S01]  /*1360*/  @!P3 IMAD.MOV R36, RZ, RZ, -R36 ;  /* 0x000000ffff24b224 */ /* 0x000fe200078e0a24 */
[----:B------:R-:W-:Y:S01]  /*1370*/  ISETP.GE.AND P3, PT, R7, RZ, PT ;  /* 0x000000ff0700720c */ /* 0x000fe20003f66270 */
[----:B------:R-:W-:Y:S01]  /*1380*/  ULDC UR4, c[0x0][0x240] ;  /* 0x0000900000047ab9 */ /* 0x000fe20000000800 */
[----:B------:R-:W-:Y:S01]  /*1390*/  @!P6 IMAD.IADD R54, R54, 0x1, -R21 ;  /* 0x000000013636e824 */ /* 0x000fe200078e0a15 */
[----:B------:R-:W-:Y:S01]  /*13a0*/  LOP3.LUT R21, R2, 0x8, RZ, 0xfc, !PT ;  /* 0x0000000802157812 */ /* 0x000fe200078efcff */
[----:B------:R-:W-:Y:S01]  /*13b0*/  @!P2 IMAD.MOV R26, RZ, RZ, -R26 ;  /* 0x000000ffff1aa224 */ /* 0x000fe200078e0a1a */
[----:B------:R-:W-:Y:S01]  /*13c0*/  ISETP.GE.AND P2, PT, R11, RZ, PT ;  /* 0x000000ff0b00720c */ /* 0x000fe20003f46270 */
        /* <DEDUP_REMOVED lines=9> */
[----:B------:R-:W-:Y:S01]  /*1460*/  LOP3.LUT R20, R22, 0x1fe, R25, 0x78, !PT ;  /* 0x000001fe16147812 */ /* 0x000fe200078e7819 */
[----:B------:R-:W-:-:S02]  /*1470*/  IMAD R21, R21, R69, RZ ;  /* 0x0000004515157224 */ /* 0x000fc400078e02ff */
[----:B------:R-:W-:Y:S01]  /*1480*/  @!P2 IMAD.MOV R40, RZ, RZ, -R40 ;  /* 0x000000ffff28a224 */ /* 0x000fe200078e0a28 */
[----:B------:R-:W-:Y:S01]  /*1490*/  ISETP.GE.AND P2, PT, R5, RZ, PT ;  /* 0x000000ff0500720c */ /* 0x000fe20003f46270 */
[----:B------:R-:W-:Y:S01]  /*14a0*/  @!P4 IMAD.MOV R48, RZ, RZ, -R48 ;  /* 0x000000ffff30c224 */ /* 0x000fe200078e0a30 */
[----:B------:R-:W-:Y:S01]  /*14b0*/  ISETP.NE.AND P4, PT, R29, RZ, PT ;  /* 0x000000ff1d00720c */ /* 0x000fe20003f85270 */
[----:B------:R-:W-:Y:S01]  /*14c0*/  @!P5 IMAD.MOV R46, RZ, RZ, -R46 ;  /* 0x000000ffff2ed224 */ /* 0x000fe200078e0a2e */
[----:B------:R-:W-:Y:S01]  /*14d0*/  ISETP.GE.AND P5, PT, R3, RZ, PT ;  /* 0x000000ff0300720c */ /* 0x000fe20003fa6270 */
[----:B------:R-:W-:Y:S01]  /*14e0*/  @!P0 IMAD.MOV R52, RZ, RZ, -R52 ;  /* 0x000000ffff348224 */ /* 0x000fe200078e0a34 */
[----:B------:R-:W-:Y:S01]  /*14f0*/  LOP3.LUT R29, RZ, R29, RZ, 0x33, !PT ;  /* 0x0000001dff1d7212 */ /* 0x000fe200078e33ff */
[----:B------:R-:W-:Y:S01]  /*1500*/  @!P1 IMAD.MOV R56, RZ, RZ, -R56 ;  /* 0x000000ffff389224 */ /* 0x000fe200078e0a38 */
[----:B------:R-:W-:Y:S01]  /*1510*/  LEA R66, P0, R23, UR6, 0x1 ;  /* 0x0000000617427c11 */ /* 0x000fe2000f8008ff */
[----:B------:R-:W-:Y:S01]  /*1520*/  IMAD R22, R2, R69, RZ ;  /* 0x0000004502167224 */ /* 0x000fe200078e02ff */
[----:B------:R-:W-:-:S02]  /*1530*/  SEL R24, R29, R24, !P4 ;  /* 0x000000181d187207 */ /* 0x000fc40006000000 */
[C---:B------:R-:W-:Y:S01]  /*1540*/  SEL R26, R29.reuse, R26, !P4 ;  /* 0x0000001a1d1a7207 */ /* 0x040fe20006000000 */
[----:B------:R-:W-:Y:S01]  /*1550*/  @!P2 IMAD.MOV R54, RZ, RZ, -R54 ;  /* 0x000000ffff36a224 */ /* 0x000fe200078e0a36 */
[C---:B------:R-:W-:Y:S01]  /*1560*/  SEL R32, R29.reuse, R32, !P4 ;  /* 0x000000201d207207 */ /* 0x040fe20006000000 */
[----:B------:R-:W-:Y:S01]  /*1570*/  IMAD R24, R24, UR4, RZ ;  /* 0x0000000418187c24 */ /* 0x000fe2000f8e02ff */
[C---:B------:R-:W-:Y:S01]  /*1580*/  SEL R34, R29.reuse, R34, !P4 ;  /* 0x000000221d227207 */ /* 0x040fe20006000000 */
[----:B------:R-:W-:Y:S01]  /*1590*/  @!P5 IMAD.MOV R58, RZ, RZ, -R58 ;  /* 0x000000ffff3ad224 */ /* 0x000fe200078e0a3a */
[C---:B------:R-:W-:Y:S01]  /*15a0*/  SEL R36, R29.reuse, R36, !P4 ;  /* 0x000000241d247207 */ /* 0x040fe20006000000 */
[----:B------:R-:W-:Y:S01]  /*15b0*/  IMAD R26, R26, UR4, RZ ;  /* 0x000000041a1a7c24 */ /* 0x000fe2000f8e02ff */
[----:B------:R-:W-:Y:S01]  /*15c0*/  SEL R40, R29, R40, !P4 ;  /* 0x000000281d287207 */ /* 0x000fe20006000000 */
[----:B------:R-:W-:Y:S01]  /*15d0*/  IMAD R32, R32, UR4, RZ ;  /* 0x0000000420207c24 */ /* 0x000fe2000f8e02ff */
[----:B------:R-:W-:Y:S01]  /*15e0*/  LEA.HI.X.SX32 R67, R23, UR7, 0x1, P0 ;  /* 0x0000000717437c11 */ /* 0x000fe200080f0eff */
[----:B------:R-:W-:Y:S01]  /*15f0*/  ULDC.64 UR6, c[0x0][0x218] ;  /* 0x0000860000067ab9 */ /* 0x000fe20000000a00 */
[C---:B------:R-:W-:Y:S01]  /*1600*/  SEL R46, R29.reuse, R46, !P4 ;  /* 0x0000002e1d2e7207 */ /* 0x040fe20006000000 */
[----:B------:R-:W-:Y:S01]  /*1610*/  IMAD R34, R34, UR4, RZ ;  /* 0x0000000422227c24 */ /* 0x000fe2000f8e02ff */
        /* <DEDUP_REMOVED lines=10> */
[----:B------:R-:W-:Y:S01]  /*16c0*/  LEA R104, P2, R24, UR6, 0x1 ;  /* 0x0000000618687c11 */ /* 0x000fe2000f8408ff */
[----:B------:R-:W-:Y:S01]  /*16d0*/  IMAD R50, R50, UR4, RZ ;  /* 0x0000000432327c24 */ /* 0x000fe2000f8e02ff */
[C---:B------:R-:W-:Y:S01]  /*16e0*/  SEL R30, R29.reuse, R30, !P4 ;  /* 0x0000001e1d1e7207 */ /* 0x040fe20006000000 */
[----:B------:R-:W-:Y:S01]  /*16f0*/  IMAD R52, R52, UR4, RZ ;  /* 0x0000000434347c24 */ /* 0x000fe2000f8e02ff */
[C---:B------:R-:W-:Y:S01]  /*1700*/  SEL R38, R29.reuse, R38, !P4 ;  /* 0x000000261d267207 */ /* 0x040fe20006000000 */
[----:B------:R-:W-:Y:S01]  /*1710*/  IMAD R56, R56, UR4, RZ ;  /* 0x0000000438387c24 */ /* 0x000fe2000f8e02ff */
[C---:B------:R-:W-:Y:S01]  /*1720*/  SEL R54, R29.reuse, R54, !P4 ;  /* 0x000000361d367207 */ /* 0x040fe20006000000 */
[----:B------:R-:W-:Y:S01]  /*1730*/  IMAD R30, R30, UR4, RZ ;  /* 0x000000041e1e7c24 */ /* 0x000fe2000f8e02ff */
[----:B------:R-:W-:Y:S01]  /*1740*/  SEL R29, R29, R58, !P4 ;  /* 0x0000003a1d1d7207 */ /* 0x000fe20006000000 */
[----:B------:R-:W-:Y:S01]  /*1750*/  IMAD R38, R38, UR4, RZ ;  /* 0x0000000426267c24 */ /* 0x000fe2000f8e02ff */
[----:B------:R-:W-:Y:S01]  /*1760*/  LEA.HI.X.SX32 R23, R24, UR7, 0x1, P2 ;  /* 0x0000000718177c11 */ /* 0x000fe200090f0eff */
[----:B------:R-:W-:Y:S01]  /*1770*/  IMAD R63, R54, UR4, RZ ;  /* 0x00000004363f7c24 */ /* 0x000fe2000f8e02ff */
[----:B------:R-:W-:Y:S01]  /*1780*/  LEA R105, P1, R26, UR6, 0x1 ;  /* 0x000000061a697c11 */ /* 0x000fe2000f8208ff */
[----:B------:R-:W-:Y:S01]  /*1790*/  IMAD R29, R29, UR4, RZ ;  /* 0x000000041d1d7c24 */ /* 0x000fe2000f8e02ff */
[----:B------:R-:W-:Y:S01]  /*17a0*/  LEA R107, P4, R32, UR6, 0x1 ;  /* 0x00000006206b7c11 */ /* 0x000fe2000f8808ff */
[----:B------:R-:W-:Y:S01]  /*17b0*/  UMOV UR4, URZ ;  /* 0x0000003f00047c82 */ /* 0x000fe20008000000 */
[----:B------:R-:W-:Y:S01]  /*17c0*/  LEA R108, P6, R34, UR6, 0x1 ;  /* 0x00000006226c7c11 */ /* 0x000fe2000f8c08ff */
[----:B------:R-:W-:Y:S01]  /*17d0*/  UIADD3.X UR9, UR4, 0x40000040, URZ, UP0, !UPT ;  /* 0x4000004004097890 */ /* 0x000fe200087fe43f */
[----:B------:R-:W-:-:S02]  /*17e0*/  LEA R60, P5, R36, UR6, 0x1 ;  /* 0x00000006243c7c11 */ /* 0x000fc4000f8a08ff */
[----:B------:R-:W-:Y:S02]  /*17f0*/  CS2R R24, SRZ ;  /* 0x0000000000187805 */ /* 0x000fe4000001ff00 */
[----:B------:R-:W-:Y:S01]  /*1800*/  LEA R46, P2, R40, UR6, 0x1 ;  /* 0x00000006282e7c11 */ /* 0x000fe2000f8408ff */
[----:B------:R-:W-:Y:S01]  /*1810*/  UIADD3.64 UR16, UR8, 0x80, URZ ;  /* 0x0000008008107897 */ /* 0x000fe2000fffe03f */
[----:B------:R-:W-:Y:S02]  /*1820*/  LEA.HI.X.SX32 R45, R26, UR7, 0x1, P1 ;  /* 0x000000071a2d7c11 */ /* 0x000fe400088f0eff */
[----:B------:R-:W-:Y:S02]  /*1830*/  CS2R R26, SRZ ;  /* 0x00000000001a7805 */ /* 0x000fe4000001ff00 */
[----:B------:R-:W-:Y:S02]  /*1840*/  LEA.HI.X.SX32 R42, R32, UR7, 0x1, P4 ;  /* 0x00000007202a7c11 */ /* 0x000fe4000a0f0eff */
[----:B------:R-:W-:-:S02]  /*1850*/  CS2R R32, SRZ ;  /* 0x0000000000207805 */ /* 0x000fc4000001ff00 */
[----:B------:R-:W-:Y:S02]  /*1860*/  LEA.HI.X.SX32 R49, R34, UR7, 0x1, P6 ;  /* 0x0000000722317c11 */ /* 0x000fe4000b0f0eff */
[----:B------:R-:W-:Y:S02]  /*1870*/  CS2R R34, SRZ ;  /* 0x0000000000227805 */ /* 0x000fe4000001ff00 */
[----:B------:R-:W-:Y:S02]  /*1880*/  LEA.HI.X.SX32 R53, R36, UR7, 0x1, P5 ;  /* 0x0000000724357c11 */ /* 0x000fe4000a8f0eff */
[----:B------:R-:W-:Y:S02]  /*1890*/  CS2R R36, SRZ ;  /* 0x0000000000247805 */ /* 0x000fe4000001ff00 */
[----:B------:R-:W-:Y:S01]  /*18a0*/  LEA.HI.X.SX32 R87, R40, UR7, 0x1, P2 ;  /* 0x0000000728577c11 */ /* 0x000fe200090f0eff */
[----:B------:R-:W-:Y:S01]  /*18b0*/  UIADD3.64 UR20, UR8, 0x100, URZ ;  /* 0x0000010008147897 */ /* 0x000fe2000fffe03f */
[----:B------:R-:W-:-:S02]  /*18c0*/  LEA R57, P1, R95, UR6, 0x1 ;  /* 0x000000065f397c11 */ /* 0x000fc4000f8208ff */
[----:B------:R-:W-:Y:S02]  /*18d0*/  LEA R62, P4, R48, UR6, 0x1 ;  /* 0x00000006303e7c11 */ /* 0x000fe4000f8808ff */
[----:B------:R-:W-:Y:S02]  /*18e0*/  LEA R54, P6, R50, UR6, 0x1 ;  /* 0x0000000632367c11 */ /* 0x000fe4000f8c08ff */
[----:B------:R-:W-:Y:S02]  /*18f0*/  LEA R98, P5, R52, UR6, 0x1 ;  /* 0x0000000634627c11 */ /* 0x000fe4000f8a08ff */
[----:B------:R-:W-:Y:S02]  /*1900*/  LEA R114, P2, R56, UR6, 0x1 ;  /* 0x0000000638727c11 */ /* 0x000fe4000f8408ff */
[----:B------:R-:W-:Y:S02]  /*1910*/  LEA R106, P0, R30, UR6, 0x1 ;  /* 0x000000061e6a7c11 */ /* 0x000fe4000f8008ff */
[----:B------:R-:W-:-:S02]  /*1920*/  LEA R55, P3, R38, UR6, 0x1 ;  /* 0x0000000626377c11 */ /* 0x000fc4000f8608ff */
[----:B------:R-:W-:Y:S02]  /*1930*/  LEA.HI.X.SX32 R95, R95, UR7, 0x1, P1 ;  /* 0x000000075f5f7c11 */ /* 0x000fe400088f0eff */
[----:B------:R-:W-:Y:S02]  /*1940*/  LEA.HI.X.SX32 R96, R48, UR7, 0x1, P4 ;  /* 0x0000000730607c11 */ /* 0x000fe4000a0f0eff */
[----:B------:R-:W-:Y:S02]  /*1950*/  LEA.HI.X.SX32 R89, R50, UR7, 0x1, P6 ;  /* 0x0000000732597c11 */ /* 0x000fe4000b0f0eff */
[----:B------:R-:W-:Y:S02]  /*1960*/  LEA.HI.X.SX32 R97, R52, UR7, 0x1, P5 ;  /* 0x0000000734617c11 */ /* 0x000fe4000a8f0eff */
[----:B------:R-:W-:Y:S02]  /*1970*/  LEA.HI.X.SX32 R115, R56, UR7, 0x1, P2 ;  /* 0x0000000738737c11 */ /* 0x000fe400090f0eff */
[----:B------:R-:W-:-:S02]  /*1980*/  LEA.HI.X.SX32 R47, R30, UR7, 0x1, P0 ;  /* 0x000000071e2f7c11 */ /* 0x000fc400080f0eff */
[----:B------:R-:W-:Y:S02]  /*1990*/  CS2R R30, SRZ ;  /* 0x00000000001e7805 */ /* 0x000fe4000001ff00 */
[----:B------:R-:W-:Y:S02]  /*19a0*/  LEA.HI.X.SX32 R94, R38, UR7, 0x1, P3 ;  /* 0x00000007265e7c11 */ /* 0x000fe400098f0eff */
[----:B------:R-:W-:Y:S02]  /*19b0*/  CS2R R38, SRZ ;  /* 0x0000000000267805 */ /* 0x000fe4000001ff00 */
[----:B------:R-:W-:Y:S02]  /*19c0*/  LEA R112, P1, R29, UR6, 0x1 ;  /* 0x000000061d707c11 */ /* 0x000fe4000f8208ff */
[C---:B------:R-:W-:Y:S02]  /*19d0*/  LOP3.LUT R40, R2.reuse, 0x30, RZ, 0xfc, !PT ;  /* 0x0000003002287812 */ /* 0x040fe400078efcff */
[----:B------:R-:W-:-:S02]  /*19e0*/  LOP3.LUT R48, R2, 0x28, RZ, 0xfc, !PT ;  /* 0x0000002802307812 */ /* 0x000fc400078efcff */
[----:B------:R-:W-:Y:S01]  /*19f0*/  LOP3.LUT R50, R2, 0x24, RZ, 0xfc, !PT ;  /* 0x0000002402327812 */ /* 0x000fe200078efcff */
[-C--:B------:R-:W-:Y:S01]  /*1a00*/  IMAD R40, R40, R69.reuse, RZ ;  /* 0x0000004528287224 */ /* 0x080fe200078e02ff */
[----:B------:R-:W-:Y:S01]  /*1a10*/  LOP3.LUT R52, R2, 0x1c, RZ, 0xfc, !PT ;  /* 0x0000001c02347812 */ /* 0x000fe200078efcff */
[-C--:B------:R-:W-:Y:S01]  /*1a20*/  IMAD R48, R48, R69.reuse, RZ ;  /* 0x0000004530307224 */ /* 0x080fe200078e02ff */
[----:B------:R-:W-:Y:S01]  /*1a30*/  LOP3.LUT R56, R2, 0x18, RZ, 0xfc, !PT ;  /* 0x0000001802387812 */ /* 0x000fe200078efcff */
[-C--:B------:R-:W-:Y:S01]  /*1a40*/  IMAD R50, R50, R69.reuse, RZ ;  /* 0x0000004532327224 */ /* 0x080fe200078e02ff */
[----:B------:R-:W-:Y:S01]  /*1a50*/  LOP3.LUT R58, R2, 0x14, RZ, 0xfc, !PT ;  /* 0x00000014023a7812 */ /* 0x000fe200078efcff */
[-C--:B------:R-:W-:Y:S01]  /*1a60*/  IMAD R52, R52, R69.reuse, RZ ;  /* 0x0000004534347224 */ /* 0x080fe200078e02ff */
[----:B------:R-:W-:Y:S01]  /*1a70*/  LEA R61, P0, R88, UR6, 0x1 ;  /* 0x00000006583d7c11 */ /* 0x000fe2000f8008ff */
[-C--:B------:R-:W-:Y:S01]  /*1a80*/  IMAD R56, R56, R69.reuse, RZ ;  /* 0x0000004538387224 */ /* 0x080fe200078e02ff */
[----:B------:R-:W-:Y:S01]  /*1a90*/  LEA R90, P3, R63, UR6, 0x1 ;  /* 0x000000063f5a7c11 */ /* 0x000fe2000f8608ff */
[----:B------:R-:W-:Y:S01]  /*1aa0*/  IMAD R58, R58, R69, RZ ;  /* 0x000000453a3a7224 */ /* 0x000fe200078e02ff */
[----:B------:R-:W-:-:S02]  /*1ab0*/  LEA.HI.X.SX32 R113, R29, UR7, 0x1, P1 ;  /* 0x000000071d717c11 */ /* 0x000fc400088f0eff */
[----:B------:R-:W-:Y:S02]  /*1ac0*/  CS2R R28, SRZ ;  /* 0x00000000001c7805 */ /* 0x000fe4000001ff00 */
[----:B------:R-:W-:Y:S02]  /*1ad0*/  LEA.HI.X.SX32 R88, R88, UR7, 0x1, P0 ;  /* 0x0000000758587c11 */ /* 0x000fe400080f0eff */
[----:B------:R-:W-:Y:S02]  /*1ae0*/  LEA.HI.X.SX32 R63, R63, UR7, 0x1, P3 ;  /* 0x000000073f3f7c11 */ /* 0x000fe400098f0eff */
[----:B------:R-:W-:-:S07]  /*1af0*/  LOP3.LUT R81, R20, 0x40, RZ, 0x3c, !PT ;  /* 0x0000004014517812 */ /* 0x000fce00078e3cff */
.L_x_1:
[----:B------:R-:W-:Y:S01]  /*1b00*/  ISETP.GE.AND P0, PT, R2, UR24, PT ;  /* 0x0000001802007c0c */ /* 0x000fe2000bf06270 */
[----:B------:R-:W-:Y:S01]  /*1b10*/  IMAD.WIDE R68, R22, 0x2, R66 ;  /* 0x0000000216447825 */ /* 0x000fe200078e0242 */
[----:B------:R-:W-:Y:S02]  /*1b20*/  LOP3.LUT R70, R2, 0x8, RZ, 0xfc, !PT ;  /* 0x0000000802467812 */ /* 0x000fe400078efcff */
[----:B------:R-:W-:Y:S02]  /*1b30*/  PRMT R86, RZ, 0x7610, R86 ;  /* 0x00007610ff567816 */ /* 0x000fe40000000056 */
[----:B------:R-:W-:Y:S02]  /*1b40*/  ISETP.GE.AND P1, PT, R70, UR24, PT ;  /* 0x0000001846007c0c */ /* 0x000fe4000bf26270 */
[----:B------:R-:W-:Y:S02]  /*1b50*/  LOP3.LUT R70, R2, 0x10, RZ, 0xfc, !PT ;  /* 0x0000001002467812 */ /* 0x000fe400078efcff */
[----:B------:R-:W-:-:S03]  /*1b60*/  PRMT R93, RZ, 0x7610, R93 ;  /* 0x00007610ff5d7816 */ /* 0x000fc6000000005d */
[----:B------:R0:W2:Y:S01]  /*1b70*/  @!P0 LDG.E.U16 R86, desc[UR14][R68.64] ;  /* 0x0000000e44568981 */ /* 0x0000a2000c1e1500 */
[----:B------:R-:W-:Y:S02]  /*1b80*/  ISETP.GE.AND P0, PT, R70, UR24, PT ;  /* 0x0000001846007c0c */ /* 0x000fe4000bf06270 */
[----:B------:R-:W-:Y:S02]  /*1b90*/  LOP3.LUT R70, R2, 0x18, RZ, 0xfc, !PT ;  /* 0x0000001802467812 */ /* 0x000fe400078efcff */
[----:B------:R-:W-:Y:S01]  /*1ba0*/  PRMT R85, RZ, 0x7610, R85 ;  /* 0x00007610ff557816 */ /* 0x000fe20000000055 */
[----:B0-----:R-:W-:-:S05]  /*1bb0*/  IMAD.WIDE R68, R21, 0x2, R66 ;  /* 0x0000000215447825 */ /* 0x001fca00078e0242 */
[----:B------:R0:W3:Y:S01]  /*1bc0*/  @!P1 LDG.E.U16 R93, desc[UR14][R68.64] ;  /* 0x0000000e445d9981 */ /* 0x0000e2000c1e1500 */
[----:B------:R-:W-:Y:S02]  /*1bd0*/  ISETP.GE.AND P1, PT, R70, UR24, PT ;  /* 0x0000001846007c0c */ /* 0x000fe4000bf26270 */
[----:B------:R-:W-:Y:S01]  /*1be0*/  LOP3.LUT R70, R2, 0x20, RZ, 0xfc, !PT ;  /* 0x0000002002467812 */ /* 0x000fe200078efcff */
[----:B0-----:R-:W-:Y:S01]  /*1bf0*/  IMAD.WIDE R68, R64, 0x2, R66 ;  /* 0x0000000240447825 */ /* 0x001fe200078e0242 */
[----:B------:R-:W-:-:S04]  /*1c00*/  PRMT R92, RZ, 0x7610, R92 ;  /* 0x00007610ff5c7816 */ /* 0x000fc8000000005c */
[----:B------:R0:W4:Y:S01]  /*1c10*/  @!P0 LDG.E.U16 R85, desc[UR14][R68.64] ;  /* 0x0000000e44558981 */ /* 0x000122000c1e1500 */
[----:B------:R-:W-:Y:S02]  /*1c20*/  ISETP.GE.AND P0, PT, R70, UR24, PT ;  /* 0x0000001846007c0c */ /* 0x000fe4000bf06270 */
[----:B------:R-:W-:Y:S01]  /*1c30*/  PRMT R84, RZ, 0x7610, R84 ;  /* 0x00007610ff547816 */ /* 0x000fe20000000054 */
[----:B0-----:R-:W-:-:S05]  /*1c40*/  IMAD.WIDE R68, R56, 0x2, R66 ;  /* 0x0000000238447825 */ /* 0x001fca00078e0242 */
[----:B------:R0:W5:Y:S01]  /*1c50*/  @!P1 LDG.E.U16 R92, desc[UR14][R68.64] ;  /* 0x0000000e445c9981 */ /* 0x000162000c1e1500 */
[----:B------:R-:W-:-:S04]  /*1c60*/  LOP3.LUT R70, R2, 0x28, RZ, 0xfc, !PT ;  /* 0x0000002802467812 */ /* 0x000fc800078efcff */
[----:B------:R-:W-:Y:S01]  /*1c70*/  ISETP.GE.AND P1, PT, R70, UR24, PT ;  /* 0x0000001846007c0c */ /* 0x000fe2000bf26270 */
[----:B0-----:R-:W-:-:S05]  /*1c80*/  IMAD.WIDE R68, R59, 0x2, R66 ;  /* 0x000000023b447825 */ /* 0x001fca00078e0242 */
[----:B------:R0:W3:Y:S01]  /*1c90*/  @!P0 LDG.E.U16 R84, desc[UR14][R68.64] ;  /* 0x0000000e44548981 */ /* 0x0000e2000c1e1500 */
[C---:B------:R-:W-:Y:S02]  /*1ca0*/  LOP3.LUT R70, R2.reuse, 0x4, RZ, 0xfc, !PT ;  /* 0x0000000402467812 */ /* 0x040fe400078efcff */
[----:B------:R-:W-:Y:S02]  /*1cb0*/  LOP3.LUT R72, R2, 0x14, RZ, 0xfc, !PT ;  /* 0x0000001402487812 */ /* 0x000fe400078efcff */
[----:B------:R-:W-:Y:S02]  /*1cc0*/  PRMT R91, RZ, 0x7610, R91 ;  /* 0x00007610ff5b7816 */ /* 0x000fe4000000005b */
[----:B------:R-:W-:Y:S02]  /*1cd0*/  ISETP.GE.AND P4, PT, R70, UR24, PT ;  /* 0x0000001846007c0c */ /* 0x000fe4000bf86270 */
[----:B------:R-:W-:Y:S01]  /*1ce0*/  ISETP.GE.AND P0, PT, R72, UR24, PT ;  /* 0x0000001848007c0c */ /* 0x000fe2000bf06270 */
[----:B0-----:R-:W-:Y:S01]  /*1cf0*/  IMAD.WIDE R68, R48, 0x2, R66 ;  /* 0x0000000230447825 */ /* 0x001fe200078e0242 */
[----:B------:R-:W-:-:S02]  /*1d00*/  LOP3.LUT R71, R2, 0xc, RZ, 0xfc, !PT ;  /* 0x0000000c02477812 */ /* 0x000fc400078efcff */
[----:B------:R-:W-:Y:S02]  /*1d10*/  LOP3.LUT R72, R2, 0x1c, RZ, 0xfc, !PT ;  /* 0x0000001c02487812 */ /* 0x000fe400078efcff */
[----:B------:R0:W5:Y:S01]  /*1d20*/  @!P1 LDG.E.U16 R91, desc[UR14][R68.64] ;  /* 0x0000000e445b9981 */ /* 0x000162000c1e1500 */
[----:B------:R-:W-:Y:S02]  /*1d30*/  ISETP.GE.AND P5, PT, R71, UR24, PT ;  /* 0x0000001847007c0c */ /* 0x000fe4000bfa6270 */
[----:B------:R-:W-:Y:S02]  /*1d40*/  PRMT R103, RZ, 0x7610, R103 ;  /* 0x00007610ff677816 */ /* 0x000fe40000000067 */
[----:B------:R-:W-:Y:S02]  /*1d50*/  ISETP.GE.AND P1, PT, R72, UR24, PT ;  /* 0x0000001848007c0c */ /* 0x000fe4000bf26270 */
[C---:B------:R-:W-:Y:S02]  /*1d60*/  LOP3.LUT R70, R2.reuse, 0x24, RZ, 0xfc, !PT ;  /* 0x0000002402467812 */ /* 0x040fe400078efcff */
[C---:B------:R-:W-:Y:S01]  /*1d70*/  LOP3.LUT R71, R2.reuse, 0x2c, RZ, 0xfc, !PT ;  /* 0x0000002c02477812 */ /* 0x040fe200078efcff */
[----:B0-----:R-:W-:Y:S01]  /*1d80*/  IMAD.WIDE R68, R77, 0x2, R66 ;  /* 0x000000024d447825 */ /* 0x001fe200078e0242 */
[----:B------:R-:W-:-:S02]  /*1d90*/  LOP3.LUT R72, R2, 0x30, RZ, 0xfc, !PT ;  /* 0x0000003002487812 */ /* 0x000fc400078efcff */
[----:B------:R-:W-:Y:S02]  /*1da0*/  ISETP.GE.AND P2, PT, R70, UR24, PT ;  /* 0x0000001846007c0c */ /* 0x000fe4000bf46270 */
[----:B------:R0:W5:Y:S01]  /*1db0*/  @!P4 LDG.E.U16 R103, desc[UR14][R68.64] ;  /* 0x0000000e4467c981 */ /* 0x000162000c1e1500 */
[----:B------:R-:W-:Y:S01]  /*1dc0*/  ISETP.GE.AND P3, PT, R71, UR24, PT ;  /* 0x0000001847007c0c */ /* 0x000fe2000bf66270 */
[----:B------:R-:W-:Y:S01]  /*1dd0*/  IMAD.WIDE R70, R58, 0x2, R66 ;  /* 0x000000023a467825 */ /* 0x000fe200078e0242 */
[----:B------:R-:W-:Y:S02]  /*1de0*/  ISETP.GE.AND P4, PT, R72, UR24, PT ;  /* 0x0000001848007c0c */ /* 0x000fe4000bf86270 */
[----:B------:R-:W-:Y:S01]  /*1df0*/  PRMT R102, RZ, 0x7610, R102 ;  /* 0x00007610ff667816 */ /* 0x000fe20000000066 */
[----:B------:R-:W-:Y:S01]  /*1e00*/  IMAD.WIDE R72, R52, 0x2, R66 ;  /* 0x0000000234487825 */ /* 0x000fe200078e0242 */
[----:B------:R-:W-:Y:S02]  /*1e10*/  PRMT R101, RZ, 0x7610, R101 ;  /* 0x00007610ff657816 */ /* 0x000fe40000000065 */
[----:B------:R-:W-:Y:S01]  /*1e20*/  PRMT R100, RZ, 0x7610, R100 ;  /* 0x00007610ff647816 */ /* 0x000fe20000000064 */
[----:B0-----:R-:W-:Y:S01]  /*1e30*/  IMAD.WIDE R68, R65, 0x2, R66 ;  /* 0x0000000241447825 */ /* 0x001fe200078e0242 */
[----:B------:R-:W-:-:S02]  /*1e40*/  LOP3.LUT R109, R2, 0x34, RZ, 0xfc, !PT ;  /* 0x00000034026d7812 */ /* 0x000fc400078efcff */
[----:B------:R0:W5:Y:S01]  /*1e50*/  @!P0 LDG.E.U16 R101, desc[UR14][R70.64] ;  /* 0x0000000e46658981 */ /* 0x000162000c1e1500 */
[----:B------:R-:W-:-:S03]  /*1e60*/  ISETP.GE.AND P0, PT, R79, UR24, PT ;  /* 0x000000184f007c0c */ /* 0x000fc6000bf06270 */
[----:B------:R1:W5:Y:S01]  /*1e70*/  @!P5 LDG.E.U16 R102, desc[UR14][R68.64] ;  /* 0x0000000e4466d981 */ /* 0x000362000c1e1500 */
[----:B------:R-:W-:-:S03]  /*1e80*/  ISETP.GE.AND P5, PT, R109, UR24, PT ;  /* 0x000000186d007c0c */ /* 0x000fc6000bfa6270 */
[----:B------:R1:W5:Y:S01]  /*1e90*/  @!P1 LDG.E.U16 R100, desc[UR14][R72.64] ;  /* 0x0000000e48649981 */ /* 0x000362000c1e1500 */
[----:B------:R-:W-:Y:S01]  /*1ea0*/  ISETP.GE.AND P1, PT, R80, UR24, PT ;  /* 0x0000001850007c0c */ /* 0x000fe2000bf26270 */
[----:B0-----:R-:W-:Y:S01]  /*1eb0*/  IMAD.WIDE R70, R40, 0x2, R66 ;  /* 0x0000000228467825 */ /* 0x001fe200078e0242 */
[----:B------:R-:W-:Y:S02]  /*1ec0*/  PRMT R109, RZ, 0x7610, R109 ;  /* 0x00007610ff6d7816 */ /* 0x000fe4000000006d */
[----:B------:R-:W-:Y:S01]  /*1ed0*/  PRMT R110, RZ, 0x7610, R110 ;  /* 0x00007610ff6e7816 */ /* 0x000fe2000000006e */
[----:B-1----:R-:W-:Y:S01]  /*1ee0*/  IMAD.WIDE R68, R41, 0x2, R66 ;  /* 0x0000000229447825 */ /* 0x002fe200078e0242 */
[----:B------:R-:W-:Y:S02]  /*1ef0*/  PRMT R99, RZ, 0x7610, R99 ;  /* 0x00007610ff637816 */ /* 0x000fe40000000063 */
[----:B------:R-:W-:Y:S01]  /*1f00*/  PRMT R111, RZ, 0x7610, R111 ;  /* 0x00007610ff6f7816 */ /* 0x000fe2000000006f */
[----:B------:R-:W-:Y:S01]  /*1f10*/  IMAD.WIDE R74, R50, 0x2, R66 ;  /* 0x00000002324a7825 */ /* 0x000fe200078e0242 */
[----:B------:R0:W5:Y:S01]  /*1f20*/  @!P3 LDG.E.U16 R109, desc[UR14][R68.64] ;  /* 0x0000000e446db981 */ /* 0x000162000c1e1500 */
[----:B------:R-:W-:-:S02]  /*1f30*/  PRMT R116, RZ, 0x7610, R116 ;  /* 0x00007610ff747816 */ /* 0x000fc40000000074 */
[----:B------:R-:W-:Y:S01]  /*1f40*/  PRMT R117, RZ, 0x7610, R117 ;  /* 0x00007610ff757816 */ /* 0x000fe20000000075 */
[----:B------:R1:W5:Y:S01]  /*1f50*/  @!P4 LDG.E.U16 R110, desc[UR14][R70.64] ;  /* 0x0000000e466ec981 */ /* 0x000362000c1e1500 */
[----:B------:R-:W-:-:S03]  /*1f60*/  IMAD.WIDE R72, R43, 0x2, R66 ;  /* 0x000000022b487825 */ /* 0x000fc600078e0242 */
[----:B------:R1:W5:Y:S01]  /*1f70*/  @!P2 LDG.E.U16 R99, desc[UR14][R74.64] ;  /* 0x0000000e4a63a981 */ /* 0x000362000c1e1500 */
[----:B0-----:R-:W-:-:S03]  /*1f80*/  IMAD.WIDE R68, R82, 0x2, R66 ;  /* 0x0000000252447825 */ /* 0x001fc600078e0242 */
[----:B------:R-:W5:Y:S01]  /*1f90*/  @!P5 LDG.E.U16 R111, desc[UR14][R72.64] ;  /* 0x0000000e486fd981 */ /* 0x000f62000c1e1500 */
[----:B-1----:R-:W-:-:S03]  /*1fa0*/  IMAD.WIDE R70, R83, 0x2, R66 ;  /* 0x0000000253467825 */ /* 0x002fc600078e0242 */
[----:B------:R-:W5:Y:S04]  /*1fb0*/  @!P0 LDG.E.U16 R116, desc[UR14][R68.64] ;  /* 0x0000000e44748981 */ /* 0x000f68000c1e1500 */
[----:B------:R0:W5:Y:S01]  /*1fc0*/  @!P1 LDG.E.U16 R117, desc[UR14][R70.64] ;  /* 0x0000000e46759981 */ /* 0x000162000c1e1500 */
[----:B------:R-:W-:Y:S01]  /*1fd0*/  BAR.SYNC.DEFER_BLOCKING 0x0 ;  /* 0x0000000000007b1d */ /* 0x000fe20000010000 */
[----:B------:R-:W-:-:S04]  /*1fe0*/  LOP3.LUT R74, R0, 0x3f, RZ, 0xc0, !PT ;  /* 0x0000003f004a7812 */ /* 0x000fc800078ec0ff */
[----:B------:R-:W-:Y:S01]  /*1ff0*/  ISETP.GE.AND P2, PT, R74, UR24, PT ;  /* 0x000000184a007c0c */ /* 0x000fe2000bf46270 */
[----:B0-----:R-:W-:Y:S02]  /*2000*/  IMAD.MOV.U32 R70, RZ, RZ, R112 ;  /* 0x000000ffff467224 */ /* 0x001fe400078e0070 */
[----:B------:R-:W-:Y:S02]  /*2010*/  IMAD.MOV.U32 R71, RZ, RZ, R113 ;  /* 0x000000ffff477224 */ /* 0x000fe400078e0071 */
[--C-:B------:R-:W-:Y:S01]  /*2020*/  IMAD.MOV.U32 R69, RZ, RZ, R115.reuse ;  /* 0x000000ffff457224 */ /* 0x100fe200078e0073 */
[----:B------:R-:W-:Y:S01]  /*2030*/  PRMT R115, RZ, 0x7610, R115 ;  /* 0x00007610ff737816 */ /* 0x000fe20000000073 */
[----:B------:R-:W-:Y:S02]  /*2040*/  IMAD.MOV.U32 R68, RZ, RZ, R114 ;  /* 0x000000ffff447224 */ /* 0x000fe400078e0072 */
[----:B------:R-:W-:Y:S01]  /*2050*/  IMAD.WIDE R72, R44, 0x2, R70 ;  /* 0x000000022c487825 */ /* 0x000fe200078e0246 */
[----:B------:R-:W-:-:S03]  /*2060*/  PRMT R114, RZ, 0x7610, R114 ;  /* 0x00007610ff727816 */ /* 0x000fc60000000072 */
[----:B------:R-:W-:Y:S01]  /*2070*/  IMAD.WIDE R74, R44, 0x2, R68 ;  /* 0x000000022c4a7825 */ /* 0x000fe200078e0244 */
[----:B------:R0:W5:Y:S03]  /*2080*/  @!P2 LDG.E.U16 R115, desc[UR14][R72.64] ;  /* 0x0000000e4873a981 */ /* 0x000166000c1e1500 */
[----:B------:R-:W-:Y:S01]  /*2090*/  IMAD.MOV.U32 R112, RZ, RZ, R98 ;  /* 0x000000ffff707224 */ /* 0x000fe200078e0062 */
[----:B------:R1:W5:Y:S01]  /*20a0*/  @!P2 LDG.E.U16 R114, desc[UR14][R74.64] ;  /* 0x0000000e4a72a981 */ /* 0x000362000c1e1500 */
[--C-:B0-----:R-:W-:Y:S02]  /*20b0*/  IMAD.MOV.U32 R72, RZ, RZ, R90.reuse ;  /* 0x000000ffff487224 */ /* 0x101fe400078e005a */
[----:B------:R-:W-:Y:S01]  /*20c0*/  IMAD.MOV.U32 R73, RZ, RZ, R63 ;  /* 0x000000ffff497224 */ /* 0x000fe200078e003f */
[----:B------:R-:W-:Y:S01]  /*20d0*/  PRMT R90, RZ, 0x7610, R90 ;  /* 0x00007610ff5a7816 */ /* 0x000fe2000000005a */
[----:B------:R-:W-:-:S02]  /*20e0*/  IMAD.MOV.U32 R113, RZ, RZ, R97 ;  /* 0x000000ffff717224 */ /* 0x000fc400078e0061 */
[----:B-1----:R-:W-:Y:S01]  /*20f0*/  IMAD.WIDE R74, R44, 0x2, R72 ;  /* 0x000000022c4a7825 */ /* 0x002fe200078e0248 */
[----:B------:R-:W-:-:S03]  /*2100*/  PRMT R98, RZ, 0x7610, R98 ;  /* 0x00007610ff627816 */ /* 0x000fc60000000062 */
[----:B------:R-:W-:Y:S01]  /*2110*/  IMAD.MOV.U32 R97, RZ, RZ, R96 ;  /* 0x000000ffff617224 */ /* 0x000fe200078e0060 */
[----:B------:R0:W5:Y:S01]  /*2120*/  @!P2 LDG.E.U16 R90, desc[UR14][R74.64] ;  /* 0x0000000e4a5aa981 */ /* 0x000162000c1e1500 */
[----:B------:R-:W-:Y:S01]  /*2130*/  IMAD.MOV.U32 R96, RZ, RZ, R62 ;  /* 0x000000ffff607224 */ /* 0x000fe200078e003e */
[----:B------:R-:W-:Y:S01]  /*2140*/  PRMT R120, RZ, 0x7610, R120 ;  /* 0x00007610ff787816 */ /* 0x000fe20000000078 */
[----:B------:R-:W-:Y:S02]  /*2150*/  IMAD.MOV.U32 R118, RZ, RZ, R54 ;  /* 0x000000ffff767224 */ /* 0x000fe400078e0036 */
[----:B------:R-:W-:Y:S02]  /*2160*/  IMAD.MOV.U32 R119, RZ, RZ, R89 ;  /* 0x000000ffff777224 */ /* 0x000fe400078e0059 */
[----:B0-----:R-:W-:Y:S01]  /*2170*/  IMAD.WIDE R74, R44, 0x2, R112 ;  /* 0x000000022c4a7825 */ /* 0x001fe200078e0270 */
[----:B------:R-:W-:-:S03]  /*2180*/  PRMT R54, RZ, 0x7610, R54 ;  /* 0x00007610ff367816 */ /* 0x000fc60000000036 */
[C---:B------:R-:W-:Y:S01]  /*2190*/  IMAD.WIDE R62, R44.reuse, 0x2, R96 ;  /* 0x000000022c3e7825 */ /* 0x040fe200078e0260 */
[----:B------:R0:W5:Y:S03]  /*21a0*/  @!P2 LDG.E.U16 R98, desc[UR14][R74.64] ;  /* 0x0000000e4a62a981 */ /* 0x000166000c1e1500 */
[----:B------:R-:W-:Y:S01]  /*21b0*/  IMAD.MOV.U32 R89, RZ, RZ, R88 ;  /* 0x000000ffff597224 */ /* 0x000fe200078e0058 */
[----:B------:R1:W5:Y:S01]  /*21c0*/  @!P2 LDG.E.U16 R120, desc[UR14][R62.64] ;  /* 0x0000000e3e78a981 */ /* 0x000362000c1e1500 */
[--C-:B------:R-:W-:Y:S01]  /*21d0*/  IMAD.MOV.U32 R88, RZ, RZ, R61.reuse ;  /* 0x000000ffff587224 */ /* 0x100fe200078e003d */
[----:B------:R-:W-:Y:S01]  /*21e0*/  PRMT R61, RZ, 0x7610, R61 ;  /* 0x00007610ff3d7816 */ /* 0x000fe2000000003d */
[----:B0-----:R-:W-:-:S04]  /*21f0*/  IMAD.WIDE R74, R44, 0x2, R118 ;  /* 0x000000022c4a7825 */ /* 0x001fc800078e0276 */
[----:B-1----:R-:W-:Y:S01]  /*2200*/  IMAD.WIDE R62, R44, 0x2, R88 ;  /* 0x000000022c3e7825 */ /* 0x002fe200078e0258 */
[----:B------:R0:W5:Y:S04]  /*2210*/  @!P2 LDG.E.U16 R54, desc[UR14][R74.64] ;  /* 0x0000000e4a36a981 */ /* 0x000168000c1e1500 */
[----:B------:R1:W5:Y:S01]  /*2220*/  @!P2 LDG.E.U16 R61, desc[UR14][R62.64] ;  /* 0x0000000e3e3da981 */ /* 0x000362000c1e1500 */
[----:B0-----:R-:W-:Y:S02]  /*2230*/  IMAD.MOV.U32 R74, RZ, RZ, R57 ;  /* 0x000000ffff4a7224 */ /* 0x001fe400078e0039 */
[----:B------:R-:W-:Y:S01]  /*2240*/  IMAD.MOV.U32 R75, RZ, RZ, R95 ;  /* 0x000000ffff4b7224 */ /* 0x000fe200078e005f */
[----:B------:R-:W-:Y:S01]  /*2250*/  PRMT R57, RZ, 0x7610, R57 ;  /* 0x00007610ff397816 */ /* 0x000fe20000000039 */
[----:B------:R-:W-:-:S02]  /*2260*/  IMAD.MOV.U32 R122, RZ, RZ, R46 ;  /* 0x000000ffff7a7224 */ /* 0x000fc400078e002e */
[----:B-1----:R-:W-:Y:S01]  /*2270*/  IMAD.WIDE R62, R44, 0x2, R74 ;  /* 0x000000022c3e7825 */ /* 0x002fe200078e024a */
[----:B------:R-:W-:-:S03]  /*2280*/  PRMT R46, RZ, 0x7610, R46 ;  /* 0x00007610ff2e7816 */ /* 0x000fc6000000002e */
[----:B------:R-:W-:Y:S01]  /*2290*/  IMAD.MOV.U32 R123, RZ, RZ, R87 ;  /* 0x000000ffff7b7224 */ /* 0x000fe200078e0057 */
[----:B------:R0:W5:Y:S01]  /*22a0*/  @!P2 LDG.E.U16 R57, desc[UR14][R62.64] ;  /* 0x0000000e3e39a981 */ /* 0x000162000c1e1500 */
[----:B------:R-:W-:Y:S02]  /*22b0*/  IMAD.MOV.U32 R95, RZ, RZ, R94 ;  /* 0x000000ffff5f7224 */ /* 0x000fe400078e005e */
[--C-:B------:R-:W-:Y:S01]  /*22c0*/  IMAD.MOV.U32 R94, RZ, RZ, R55.reuse ;  /* 0x000000ffff5e7224 */ /* 0x100fe200078e0037 */
[----:B------:R-:W-:Y:S01]  /*22d0*/  PRMT R55, RZ, 0x7610, R55 ;  /* 0x00007610ff377816 */ /* 0x000fe20000000037 */
[----:B0-----:R-:W-:-:S05]  /*22e0*/  IMAD.WIDE R62, R44, 0x2, R122 ;  /* 0x000000022c3e7825 */ /* 0x001fca00078e027a */
[----:B------:R0:W5:Y:S01]  /*22f0*/  @!P2 LDG.E.U16 R46, desc[UR14][R62.64] ;  /* 0x0000000e3e2ea981 */ /* 0x000162000c1e1500 */
[--C-:B------:R-:W-:Y:S01]  /*2300*/  IMAD.MOV.U32 R87, RZ, RZ, R53.reuse ;  /* 0x000000ffff577224 */ /* 0x100fe200078e0035 */
[----:B------:R-:W-:Y:S01]  /*2310*/  PRMT R53, RZ, 0x7610, R53 ;  /* 0x00007610ff357816 */ /* 0x000fe20000000035 */
[----:B0-----:R-:W-:-:S05]  /*2320*/  IMAD.WIDE R62, R44, 0x2, R94 ;  /* 0x000000022c3e7825 */ /* 0x001fca00078e025e */
[----:B------:R0:W5:Y:S01]  /*2330*/  @!P2 LDG.E.U16 R55, desc[UR14][R62.64] ;  /* 0x0000000e3e37a981 */ /* 0x000162000c1e1500 */
[----:B------:R-:W-:Y:S02]  /*2340*/  IMAD.MOV.U32 R124, RZ, RZ, R108 ;  /* 0x000000ffff7c7224 */ /* 0x000fe400078e006c */
[--C-:B------:R-:W-:Y:S01]  /*2350*/  IMAD.MOV.U32 R125, RZ, RZ, R49.reuse ;  /* 0x000000ffff7d7224 */ /* 0x100fe200078e0031 */
[----:B------:R-:W-:Y:S01]  /*2360*/  PRMT R49, RZ, 0x7610, R49 ;  /* 0x00007610ff317816 */ /* 0x000fe20000000031 */
[----:B------:R-:W-:Y:S02]  /*2370*/  IMAD.MOV.U32 R126, RZ, RZ, R107 ;  /* 0x000000ffff7e7224 */ /* 0x000fe400078e006b */
[--C-:B------:R-:W-:Y:S01]  /*2380*/  IMAD.MOV.U32 R127, RZ, RZ, R42.reuse ;  /* 0x000000ffff7f7224 */ /* 0x100fe200078e002a */
[----:B------:R-:W-:Y:S01]  /*2390*/  PRMT R42, RZ, 0x7610, R42 ;  /* 0x00007610ff2a7816 */ /* 0x000fe2000000002a */
[----:B------:R-:W-:Y:S01]  /*23a0*/  IMAD.MOV.U32 R107, RZ, RZ, R47 ;  /* 0x000000ffff6b7224 */ /* 0x000fe200078e002f */
[----:B--2---:R1:W-:Y:S02]  /*23b0*/  STS.U16 [R20+UR12], R86 ;  /* 0x0000005614007988 */ /* 0x0043e4000800040c */
[----:B-1----:R-:W-:-:S04]  /*23c0*/  IMAD.MOV.U32 R86, RZ, RZ, R60 ;  /* 0x000000ffff567224 */ /* 0x002fc800078e003c */
[----:B0-----:R-:W-:-:S05]  /*23d0*/  IMAD.WIDE R62, R44, 0x2, R86 ;  /* 0x000000022c3e7825 */ /* 0x001fca00078e0256 */
[----:B------:R0:W2:Y:S02]  /*23e0*/  @!P2 LDG.E.U16 R53, desc[UR14][R62.64] ;  /* 0x0000000e3e35a981 */ /* 0x0000a4000c1e1500 */
[----:B0-----:R-:W-:-:S05]  /*23f0*/  IMAD.WIDE R62, R44, 0x2, R124 ;  /* 0x000000022c3e7825 */ /* 0x001fca00078e027c */
[----:B------:R0:W2:Y:S01]  /*2400*/  @!P2 LDG.E.U16 R49, desc[UR14][R62.64] ;  /* 0x0000000e3e31a981 */ /* 0x0000a2000c1e1500 */
[----:B------:R-:W-:Y:S01]  /*2410*/  PRMT R47, RZ, 0x7610, R47 ;  /* 0x00007610ff2f7816 */ /* 0x000fe2000000002f */
[C---:B0-----:R-:W-:Y:S02]  /*2420*/  IMAD.WIDE R62, R44.reuse, 0x2, R126 ;  /* 0x000000022c3e7825 */ /* 0x041fe400078e027e */
[----:B----4-:R0:W-:Y:S04]  /*2430*/  STS.U16 [R20+UR12+0x800], R85 ;  /* 0x0008005514007988 */ /* 0x0101e8000800040c */
[----:B------:R1:W4:Y:S01]  /*2440*/  @!P2 LDG.E.U16 R42, desc[UR14][R62.64] ;  /* 0x0000000e3e2aa981 */ /* 0x000322000c1e1500 */
[----:B0-----:R-:W-:Y:S02]  /*2450*/  IMAD.MOV.U32 R85, RZ, RZ, R45 ;  /* 0x000000ffff557224 */ /* 0x001fe400078e002d */
[----:B-1----:R-:W-:Y:S01]  /*2460*/  IMAD.WIDE R62, R44, 0x2, R106 ;  /* 0x000000022c3e7825 */ /* 0x002fe200078e026a */
[----:B---3--:R0:W-:Y:S01]  /*2470*/  STS.U16 [R20+UR12+0x1000], R84 ;  /* 0x0010005414007988 */ /* 0x0081e2000800040c */
[----:B------:R-:W-:-:S03]  /*2480*/  PRMT R45, RZ, 0x7610, R45 ;  /* 0x00007610ff2d7816 */ /* 0x000fc6000000002d */
[----:B------:R1:W3:Y:S01]  /*2490*/  @!P2 LDG.E.U16 R47, desc[UR14][R62.64] ;  /* 0x0000000e3e2fa981 */ /* 0x0002e2000c1e1500 */
[----:B0-----:R-:W-:Y:S02]  /*24a0*/  IMAD.MOV.U32 R84, RZ, RZ, R105 ;  /* 0x000000ffff547224 */ /* 0x001fe400078e0069 */
[----:B------:R-:W-:Y:S02]  /*24b0*/  IMAD.MOV.U32 R105, RZ, RZ, R23 ;  /* 0x000000ffff697224 */ /* 0x000fe400078e0017 */
[----:B-1----:R-:W-:Y:S01]  /*24c0*/  IMAD.WIDE R62, R44, 0x2, R84 ;  /* 0x000000022c3e7825 */ /* 0x002fe200078e0254 */
[----:B------:R-:W-:-:S04]  /*24d0*/  PRMT R60, RZ, 0x7610, R60 ;  /* 0x00007610ff3c7816 */ /* 0x000fc8000000003c */
[----:B------:R0:W3:Y:S02]  /*24e0*/  @!P2 LDG.E.U16 R45, desc[UR14][R62.64] ;  /* 0x0000000e3e2da981 */ /* 0x0000e4000c1e1500 */
[----:B0-----:R-:W-:-:S05]  /*24f0*/  IMAD.WIDE R62, R44, 0x2, R104 ;  /* 0x000000022c3e7825 */ /* 0x001fca00078e0268 */
[----:B------:R-:W3:Y:S04]  /*2500*/  @!P2 LDG.E.U16 R60, desc[UR14][R62.64] ;  /* 0x0000000e3e3ca981 */ /* 0x000ee8000c1e1500 */
[----:B------:R-:W-:Y:S04]  /*2510*/  STS.U16 [R20+UR12+0x400], R93 ;  /* 0x0004005d14007988 */ /* 0x000fe8000800040c */
[----:B-----5:R-:W-:Y:S04]  /*2520*/  STS.U16 [R20+UR12+0xc00], R92 ;  /* 0x000c005c14007988 */ /* 0x020fe8000800040c */
[----:B------:R-:W-:Y:S04]  /*2530*/  STS.U16 [R20+UR12+0x1400], R91 ;  /* 0x0014005b14007988 */ /* 0x000fe8000800040c */
        /* <DEDUP_REMOVED lines=14> */
[----:B------:R-:W-:Y:S01]  /*2620*/  STS.U16 [R20+UR12+0x3000], R46 ;  /* 0x0030002e14007988 */ /* 0x000fe2000800040c */
[----:B------:R-:W-:-:S04]  /*2630*/  USHF.L.U32 UR4, UR26, 0x6, URZ ;  /* 0x000000061a047899 */ /* 0x000fc8000800063f */
[----:B------:R-:W-:-:S04]  /*2640*/  ULOP3.LUT UR4, UR4, 0x100, URZ, 0xc0, !UPT ;  /* 0x0000010004047892 */ /* 0x000fc8000f8ec03f */
[----:B------:R-:W-:-:S04]  /*2650*/  ULEA.HI UR4, UR25, UR4, URZ, 0x1c ;  /* 0x0000000419047291 */ /* 0x000fc8000f8fe03f */
[----:B------:R-:W-:Y:S01]  /*2660*/  ULOP3.LUT UR6, UR4, 0x3fff, URZ, 0xc0, !UPT ;  /* 0x00003fff04067892 */ /* 0x000fe2000f8ec03f */
[----:B--2---:R-:W-:Y:S04]  /*2670*/  STS.U16 [R20+UR12+0x3400], R53 ;  /* 0x0034003514007988 */ /* 0x004fe8000800040c */
[----:B----4-:R-:W-:Y:S04]  /*2680*/  STS.U16 [R20+UR12+0x3800], R42 ;  /* 0x0038002a14007988 */ /* 0x010fe8000800040c */
[----:B---3--:R-:W-:Y:S04]  /*2690*/  STS.U16 [R20+UR12+0x3c00], R45 ;  /* 0x003c002d14007988 */ /* 0x008fe8000800040c */
[----:B------:R-:W-:Y:S04]  /*26a0*/  STS.U16 [R81+UR12+0x2200], R114 ;  /* 0x0022007251007988 */ /* 0x000fe8000800040c */
[----:B------:R-:W-:Y:S04]  /*26b0*/  STS.U16 [R81+UR12+0x2600], R98 ;  /* 0x0026006251007988 */ /* 0x000fe8000800040c */
[----:B------:R-:W-:Y:S04]  /*26c0*/  STS.U16 [R81+UR12+0x2a00], R120 ;  /* 0x002a007851007988 */ /* 0x000fe8000800040c */
[----:B------:R-:W-:Y:S04]  /*26d0*/  STS.U16 [R81+UR12+0x2e00], R57 ;  /* 0x002e003951007988 */ /* 0x000fe8000800040c */
[----:B------:R0:W-:Y:S04]  /*26e0*/  STS.U16 [R81+UR12+0x3200], R55 ;  /* 0x0032003751007988 */ /* 0x0001e8000800040c */
[----:B------:R-:W-:Y:S04]  /*26f0*/  STS.U16 [R81+UR12+0x3600], R49 ;  /* 0x0036003151007988 */ /* 0x000fe8000800040c */
[----:B------:R1:W-:Y:S04]  /*2700*/  STS.U16 [R81+UR12+0x3a00], R47 ;  /* 0x003a002f51007988 */ /* 0x0003e8000800040c */
[----:B------:R2:W-:Y:S01]  /*2710*/  STS.U16 [R81+UR12+0x3e00], R60 ;  /* 0x003e003c51007988 */ /* 0x0005e2000800040c */
[----:B------:R3:W-:Y:S06]  /*2720*/  MEMBAR.ALL.CTA ;  /* 0x0000000000007992 */ /* 0x0007ec0000008000 */
[----:B---3--:R-:W3:Y:S02]  /*2730*/  FENCE.VIEW.ASYNC.S ;  /* 0x00000000000073c6 */ /* 0x008ee40000000000 */
[----:B---3--:R-:W-:Y:S06]  /*2740*/  BAR.SYNC.DEFER_BLOCKING 0x0 ;  /* 0x0000000000007b1d */ /* 0x008fec0000010000 */
[----:B------:R-:W-:Y:S01]  /*2750*/  UMOV UR4, UR13 ;  /* 0x0000000d00047c82 */ /* 0x000fe20008000000 */
[----:B------:R-:W-:Y:S01]  /*2760*/  UMOV UR5, 0x40000040 ;  /* 0x4000004000057882 */ /* 0x000fe20000000000 */
[----:B------:R-:W-:Y:S01]  /*2770*/  UMOV UR7, 0x40000040 ;  /* 0x4000004000077882 */ /* 0x000fe20000000000 */
[----:B------:R-:W-:-:S06]  /*2780*/  WARPGROUP.ARRIVE ;  /* 0x00000000000079c5 */ /* 0x000fcc0000000000 */
[----:B------:R-:W-:Y:S01]  /*2790*/  HGMMA.64x32x16.F32 R24, gdesc[UR4].tnspA, R24 ;  /* 0x20600000041879f0 */ /* 0x000fe20008700818 */
[----:B------:R-:W-:Y:S01]  /*27a0*/  UIADD3 UR10, UP0, UR6, 0x2, URZ ;  /* 0x00000002060a7890 */ /* 0x000fe2000ff1e03f */
[----:B------:R-:W-:-:S03]  /*27b0*/  UMOV UR4, URZ ;  /* 0x0000003f00047c82 */ /* 0x000fc60008000000 */
[----:B------:R-:W-:-:S04]  /*27c0*/  UIADD3.X UR11, UR4, 0x40000040, URZ, UP0, !UPT ;  /* 0x40000040040b7890 */ /* 0x000fc800087fe43f */
[----:B------:R-:W-:-:S05]  /*27d0*/  UIADD3.64 UR18, UR10, 0x2, URZ ;  /* 0x000000020a127897 */ /* 0x000fca000fffe03f */
[----:B------:R-:W-:Y:S01]  /*27e0*/  HGMMA.64x32x16.F32 R24, gdesc[UR8].tnspA, R24 ;  /* 0x20600000081879f0 */ /* 0x000fe20008700818 */
[----:B------:R-:W-:-:S03]  /*27f0*/  UIADD3.64 UR22, UR10, 0x4, URZ ;  /* 0x000000040a167897 */ /* 0x000fc6000fffe03f */
[----:B------:R-:W-:Y:S01]  /*2800*/  HGMMA.64x32x16.F32 R24, gdesc[UR16].tnspA, R24 ;  /* 0x20600000101879f0 */ /* 0x000fe20008700818 */
[----:B------:R-:W-:-:S05]  /*2810*/  VIADD R76, R76, 0xffffffff ;  /* 0xffffffff4c4c7836 */ /* 0x000fca0000000000 */
[----:B------:R-:W-:Y:S01]  /*2820*/  ISETP.NE.U32.AND P0, PT, R76, RZ, PT ;  /* 0x000000ff4c00720c */ /* 0x000fe20003f05070 */
[----:B------:R-:W-:Y:S01]  /*2830*/  HGMMA.64x32x16.F32 R24, gdesc[UR20].tnspA, R24, gsb0 ;  /* 0x20600000141879f0 */ /* 0x000fe20008000818 */
[----:B------:R-:W-:Y:S01]  /*2840*/  IMAD.WIDE R96, R51, 0x2, R96 ;  /* 0x0000000233607825 */ /* 0x000fe200078e0260 */
[----:B------:R-:W-:-:S03]  /*2850*/  UIADD3 UR24, UR24, -0x40, URZ ;  /* 0xffffffc018187890 */ /* 0x000fc6000fffe03f */
[----:B------:R-:W-:-:S04]  /*2860*/  IMAD.WIDE R94, R51, 0x2, R94 ;  /* 0x00000002335e7825 */ /* 0x000fc800078e025e */
        /* <DEDUP_REMOVED lines=12> */
[----:B------:R-:W-:Y:S01]  /*2930*/  IMAD.WIDE R68, R51, 0x2, R68 ;  /* 0x0000000233447825 */ /* 0x000fe200078e0244 */
[----:B------:R-:W-:-:S03]  /*2940*/  WARPGROUP.DEPBAR.LE gsb0, 0x0 ;  /* 0x00008000000079c5 */ /* 0x000fc60000010000 */
[----:B------:R-:W-:-:S04]  /*2950*/  IMAD.WIDE R70, R51, 0x2, R70 ;  /* 0x0000000233467825 */ /* 0x000fc800078e0246 */
[----:B------:R-:W-:Y:S02]  /*2960*/  IMAD.MOV.U32 R62, RZ, RZ, R96 ;  /* 0x000000ffff3e7224 */ /* 0x000fe400078e0060 */
[----:B0-----:R-:W-:Y:S02]  /*2970*/  IMAD.MOV.U32 R55, RZ, RZ, R94 ;  /* 0x000000ffff377224 */ /* 0x001fe400078e005e */
[----:B------:R-:W-:Y:S02]  /*2980*/  IMAD.MOV.U32 R61, RZ, RZ, R88 ;  /* 0x000000ffff3d7224 */ /* 0x000fe400078e0058 */
[----:B------:R-:W-:Y:S02]  /*2990*/  IMAD.MOV.U32 R96, RZ, RZ, R97 ;  /* 0x000000ffff607224 */ /* 0x000fe400078e0061 */
[----:B------:R-:W-:Y:S02]  /*29a0*/  IMAD.MOV.U32 R23, RZ, RZ, R105 ;  /* 0x000000ffff177224 */ /* 0x000fe400078e0069 */
[----:B-1----:R-:W-:-:S02]  /*29b0*/  IMAD.MOV.U32 R47, RZ, RZ, R107 ;  /* 0x000000ffff2f7224 */ /* 0x002fc400078e006b */
[----:B------:R-:W-:Y:S02]  /*29c0*/  IMAD.MOV.U32 R53, RZ, RZ, R87 ;  /* 0x000000ffff357224 */ /* 0x000fe400078e0057 */
[----:B------:R-:W-:Y:S02]  /*29d0*/  IMAD.MOV.U32 R94, RZ, RZ, R95 ;  /* 0x000000ffff5e7224 */ /* 0x000fe400078e005f */
[----:B------:R-:W-:Y:S02]  /*29e0*/  IMAD.MOV.U32 R88, RZ, RZ, R89 ;  /* 0x000000ffff587224 */ /* 0x000fe400078e0059 */
[----:B------:R-:W-:Y:S02]  /*29f0*/  IMAD.MOV.U32 R98, RZ, RZ, R112 ;  /* 0x000000ffff627224 */ /* 0x000fe400078e0070 */
[----:B------:R-:W-:Y:S02]  /*2a00*/  IMAD.MOV.U32 R97, RZ, RZ, R113 ;  /* 0x000000ffff617224 */ /* 0x000fe400078e0071 */
[----:B------:R-:W-:-:S02]  /*2a10*/  IMAD.MOV.U32 R105, RZ, RZ, R84 ;  /* 0x000000ffff697224 */ /* 0x000fc400078e0054 */
[----:B------:R-:W-:Y:S02]  /*2a20*/  IMAD.MOV.U32 R45, RZ, RZ, R85 ;  /* 0x000000ffff2d7224 */ /* 0x000fe400078e0055 */
[----:B------:R-:W-:Y:S02]  /*2a30*/  IMAD.MOV.U32 R107, RZ, RZ, R126 ;  /* 0x000000ffff6b7224 */ /* 0x000fe400078e007e */
[----:B------:R-:W-:Y:S02]  /*2a40*/  IMAD.MOV.U32 R42, RZ, RZ, R127 ;  /* 0x000000ffff2a7224 */ /* 0x000fe400078e007f */
[----:B------:R-:W-:Y:S02]  /*2a50*/  IMAD.MOV.U32 R108, RZ, RZ, R124 ;  /* 0x000000ffff6c7224 */ /* 0x000fe400078e007c */
[----:B------:R-:W-:Y:S02]  /*2a60*/  IMAD.MOV.U32 R49, RZ, RZ, R125 ;  /* 0x000000ffff317224 */ /* 0x000fe400078e007d */
[----:B--2---:R-:W-:-:S02]  /*2a70*/  IMAD.MOV.U32 R60, RZ, RZ, R86 ;  /* 0x000000ffff3c7224 */ /* 0x004fc400078e0056 */
        /* <DEDUP_REMOVED lines=8> */
[----:B------:R-:W-:-:S04]  /*2b00*/  IMAD.WIDE R66, R78, 0x2, R66 ;  /* 0x000000024e427825 */ /* 0x000fc800078e0242 */
[----:B------:R-:W-:Y:S02]  /*2b10*/  IMAD.MOV.U32 R114, RZ, RZ, R68 ;  /* 0x000000ffff727224 */ /* 0x000fe400078e0044 */
[----:B------:R-:W-:Y:S02]  /*2b20*/  IMAD.MOV.U32 R115, RZ, RZ, R69 ;  /* 0x000000ffff737224 */ /* 0x000fe400078e0045 */
[----:B------:R-:W-:Y:S02]  /*2b30*/  IMAD.MOV.U32 R112, RZ, RZ, R70 ;  /* 0x000000ffff707224 */ /* 0x000fe400078e0046 */
[----:B------:R-:W-:Y:S01]  /*2b40*/  IMAD.MOV.U32 R113, RZ, RZ, R71 ;  /* 0x000000ffff717224 */ /* 0x000fe200078e0047 */
[----:B------:R-:W-:Y:S06]  /*2b50*/  @P0 BRA `(.L_x_1) ;  /* 0xffffffec00e80947 */ /* 0x000fec000383ffff */
[----:B------:R-:W-:Y:S02]  /*2b60*/  F2FP.F16.F32.PACK_AB R40, R31, R27 ;  /* 0x0000001b1f28723e */ /* 0x000fe400000000ff */
[----:B------:R-:W-:Y:S02]  /*2b70*/  F2FP.F16.F32.PACK_AB R22, R29, R25 ;  /* 0x000000191d16723e */ /* 0x000fe400000000ff */
[----:B------:R-:W-:Y:S02]  /*2b80*/  F2FP.F16.F32.PACK_AB R41, R39, R35 ;  /* 0x000000232729723e */ /* 0x000fe400000000ff */
[----:B------:R-:W-:Y:S02]  /*2b90*/  F2FP.F16.F32.PACK_AB R27, R38, R34 ;  /* 0x00000022261b723e */ /* 0x000fe400000000ff */
[----:B------:R-:W-:Y:S02]  /*2ba0*/  F2FP.F16.F32.PACK_AB R26, R30, R26 ;  /* 0x0000001a1e1a723e */ /* 0x000fe400000000ff */
[----:B------:R-:W-:-:S02]  /*2bb0*/  F2FP.F16.F32.PACK_AB R23, R37, R33 ;  /* 0x000000212517723e */ /* 0x000fc400000000ff */
[----:B------:R-:W-:Y:S02]  /*2bc0*/  F2FP.F16.F32.PACK_AB R25, R36, R32 ;  /* 0x000000202419723e */ /* 0x000fe400000000ff */
[----:B------:R-:W-:-:S07]  /*2bd0*/  F2FP.F16.F32.PACK_AB R24, R28, R24 ;  /* 0x000000181c18723e */ /* 0x000fce00000000ff */
.L_x_0:
[C---:B------:R-:W-:Y:S01]  /*2be0*/  IMAD.SHL.U32 R2, R0.reuse, 0x4, RZ ;  /* 0x0000000400027824 */ /* 0x040fe200078e00ff */
[----:B------:R-:W-:Y:S01]  /*2bf0*/  BAR.SYNC.DEFER_BLOCKING 0x0 ;  /* 0x0000000000007b1d */ /* 0x000fe20000010000 */
[C---:B------:R-:W-:Y:S01]  /*2c00*/  IMAD.SHL.U32 R20, R0.reuse, 0x10, RZ ;  /* 0x0000001000147824 */ /* 0x040fe200078e00ff */
[----:B------:R-:W-:Y:S01]  /*2c10*/  SHF.R.S32.HI R28, RZ, 0x4, R0 ;  /* 0x00000004ff1c7819 */ /* 0x000fe20000011400 */
[----:B------:R-:W-:Y:S01]  /*2c20*/  IMAD.SHL.U32 R21, R0, 0x40, RZ ;  /* 0x0000004000157824 */ /* 0x000fe200078e00ff */
[----:B------:R-:W-:Y:S01]  /*2c30*/  LOP3.LUT R2, R2, 0x1b8, RZ, 0xc0, !PT ;  /* 0x000001b802027812 */ /* 0x000fe200078ec0ff */
[----:B------:R-:W-:Y:S01]  /*2c40*/  IMAD.SHL.U32 R29, R0, 0x8, RZ ;  /* 0x00000008001d7824 */ /* 0x000fe200078e00ff */
[----:B------:R-:W-:Y:S01]  /*2c50*/  LOP3.LUT R20, R20, 0x30, RZ, 0xc0, !PT ;  /* 0x0000003014147812 */ /* 0x000fe200078ec0ff */
[----:B------:R-:W-:Y:S01]  /*2c60*/  ULDC UR4, c[0x0][0x244] ;  /* 0x0000910000047ab9 */ /* 0x000fe20000000800 */
[----:B------:R-:W-:Y:S01]  /*2c70*/  LOP3.LUT R21, R2, 0x40, R21, 0xf8, !PT ;  /* 0x0000004002157812 */ /* 0x000fe200078ef815 */
[----:B------:R-:W-:Y:S01]  /*2c80*/  ULDC.64 UR6, c[0x0][0x228] ;  /* 0x00008a0000067ab9 */ /* 0x000fe20000000a00 */
[----:B------:R-:W-:-:S02]  /*2c90*/  LOP3.LUT R31, R20, 0x380, R29, 0xf8, !PT ;  /* 0x00000380141f7812 */ /* 0x000fc400078ef81d */
[--C-:B------:R-:W-:Y:S02]  /*2ca0*/  SHF.R.S32.HI R20, RZ, 0x2, R0.reuse ;  /* 0x00000002ff147819 */ /* 0x100fe40000011400 */
[----:B------:R-:W-:Y:S02]  /*2cb0*/  LOP3.LUT R2, R0, 0x80, RZ, 0xc0, !PT ;  /* 0x0000008000027812 */ /* 0x000fe400078ec0ff */
[----:B------:R-:W-:Y:S02]  /*2cc0*/  SHF.R.S32.HI R30, RZ, 0x3, R0 ;  /* 0x00000003ff1e7819 */ /* 0x000fe40000011400 */
[----:B------:R-:W-:Y:S02]  /*2cd0*/  SGXT R0, R28, 0x1 ;  /* 0x000000011c00781a */ /* 0x000fe40000000200 */
[----:B------:R-:W-:Y:S02]  /*2ce0*/  SHF.R.U32.HI R29, RZ, 0x1, R2 ;  /* 0x00000001ff1d7819 */ /* 0x000fe40000011602 */
[----:B------:R-:W-:Y:S01]  /*2cf0*/  LOP3.LUT R21, R21, 0x840, R0, 0x78, !PT ;  /* 0x0000084015157812 */ /* 0x000fe200078e7800 */
[----:B------:R-:W-:Y:S01]  /*2d00*/  IMAD R0, R19, UR4, RZ ;  /* 0x0000000413007c24 */ /* 0x000fe2000f8e02ff */
[----:B------:R-:W-:Y:S01]  /*2d10*/  SGXT R20, R20, 0x1 ;  /* 0x000000011414781a */ /* 0x000fe20000000200 */
[----:B------:R-:W-:Y:S01]  /*2d20*/  ULDC.64 UR4, c[0x0][0x220] ;  /* 0x0000880000047ab9 */ /* 0x000fe20000000a00 */
[----:B------:R-:W-:Y:S01]  /*2d30*/  SGXT R28, R30, 0x1 ;  /* 0x000000011e1c781a */ /* 0x000fe20000000200 */
[----:B------:R-:W-:Y:S01]  /*2d40*/  IMAD R21, R2, 0x8, R21 ;  /* 0x0000000802157824 */ /* 0x000fe200078e0215 */
[----:B------:R-:W-:-:S02]  /*2d50*/  LOP3.LUT R20, R29, 0x840, R20, 0x78, !PT ;  /* 0x000008401d147812 */ /* 0x000fc400078e7814 */
[----:B------:R-:W-:Y:S02]  /*2d60*/  LOP3.LUT R31, R31, 0x1008, R28, 0xf8, !PT ;  /* 0x000010081f1f7812 */ /* 0x000fe400078ef81c */
[----:B------:R-:W-:Y:S01]  /*2d70*/  LOP3.LUT R2, R21, 0x8, RZ, 0x3c, !PT ;  /* 0x0000000815027812 */ /* 0x000fe200078e3cff */
[----:B------:R-:W-:Y:S01]  /*2d80*/  STS.64 [R21+UR12], R24 ;  /* 0x0000001815007988 */ /* 0x000fe20008000a0c */
[----:B------:R-:W-:Y:S02]  /*2d90*/  LOP3.LUT R31, R31, R20, RZ, 0xfc, !PT ;  /* 0x000000141f1f7212 */ /* 0x000fe400078efcff */
[----:B------:R-:W-:Y:S01]  /*2da0*/  ISETP.GE.AND P0, PT, R19, UR6, PT ;  /* 0x0000000613007c0c */ /* 0x000fe2000bf06270 */
[----:B------:R0:W-:Y:S01]  /*2db0*/  STS.64 [R21+UR12+0x200], R22 ;  /* 0x0002001615007988 */ /* 0x0001e20008000a0c */
[----:B------:R-:W-:Y:S01]  /*2dc0*/  LOP3.LUT R28, R31, 0x8, RZ, 0x3c, !PT ;  /* 0x000000081f1c7812 */ /* 0x000fe200078e3cff */
[----:B------:R-:W-:Y:S01]  /*2dd0*/  ULDC UR6, c[0x0][0x248] ;  /* 0x0000920000067ab9 */ /* 0x000fe20000000800 */
[C---:B------:R-:W-:Y:S01]  /*2de0*/  ISETP.LT.AND P4, PT, R4.reuse, UR7, !P0 ;  /* 0x0000000704007c0c */ /* 0x040fe2000c781270 */
[----:B------:R-:W-:Y:S01]  /*2df0*/  STS.64 [R2+UR12+0x1000], R26 ;  /* 0x0010001a02007988 */ /* 0x000fe20008000a0c */
[C---:B------:R-:W-:Y:S01]  /*2e00*/  IMAD R19, R3.reuse, UR6, RZ ;  /* 0x0000000603137c24 */ /* 0x040fe2000f8e02ff */
[----:B------:R-:W-:Y:S01]  /*2e10*/  ISETP.LT.AND P1, PT, R3, UR7, !P0 ;  /* 0x0000000703007c0c */ /* 0x000fe2000c721270 */
[----:B------:R-:W-:Y:S01]  /*2e20*/  IMAD R4, R4, UR6, RZ ;  /* 0x0000000604047c24 */ /* 0x000fe2000f8e02ff */
[----:B------:R1:W-:Y:S01]  /*2e30*/  STS.64 [R2+UR12+0x1200], R40 ;  /* 0x0012002802007988 */ /* 0x0003e20008000a0c */
[----:B------:R-:W-:Y:S01]  /*2e40*/  BAR.SYNC.DEFER_BLOCKING 0x0 ;  /* 0x0000000000007b1d */ /* 0x000fe20000010000 */
[----:B0-----:R-:W-:-:S04]  /*2e50*/  LEA R22, P2, R0, UR4, 0x1 ;  /* 0x0000000400167c11 */ /* 0x001fc8000f8408ff */
[----:B------:R-:W-:Y:S01]  /*2e60*/  LEA.HI.X.SX32 R24, R0, UR5, 0x1, P2 ;  /* 0x0000000500187c11 */ /* 0x000fe200090f0eff */
[----:B------:R-:W-:Y:S01]  /*2e70*/  IMAD R0, R6, UR6, RZ ;  /* 0x0000000606007c24 */ /* 0x000fe2000f8e02ff */
[CC--:B------:R-:W-:Y:S02]  /*2e80*/  LEA R20, P3, R4.reuse, R22.reuse, 0x1 ;  /* 0x0000001604147211 */ /* 0x0c0fe400078608ff */
[C---:B-1----:R-:W-:Y:S02]  /*2e90*/  LEA R2, P2, R19.reuse, R22, 0x1 ;  /* 0x0000001613027211 */ /* 0x042fe400078408ff */
[-C--:B------:R-:W-:Y:S02]  /*2ea0*/  LEA.HI.X.SX32 R21, R4, R24.reuse, 0x1, P3 ;  /* 0x0000001804157211 */ /* 0x080fe400018f0eff */
[----:B------:R-:W-:Y:S02]  /*2eb0*/  LEA.HI.X.SX32 R3, R19, R24, 0x1, P2 ;  /* 0x0000001813037211 */ /* 0x000fe400010f0eff */
[C---:B------:R-:W-:Y:S01]  /*2ec0*/  ISETP.LT.AND P2, PT, R7.reuse, UR7, !P0 ;  /* 0x0000000707007c0c */ /* 0x040fe2000c741270 */
[----:B------:R-:W-:Y:S01]  /*2ed0*/  IMAD R7, R7, UR6, RZ ;  /* 0x0000000607077c24 */ /* 0x000fe2000f8e02ff */
[----:B------:R-:W-:-:S02]  /*2ee0*/  ISETP.LT.AND P3, PT, R6, UR7, !P0 ;  /* 0x0000000706007c0c */ /* 0x000fc4000c761270 */
[----:B------:R-:W-:Y:S01]  /*2ef0*/  LEA R4, P5, R0, R22, 0x1 ;  /* 0x0000001600047211 */ /* 0x000fe200078a08ff */
[----:B------:R-:W0:Y:S04]  /*2f00*/  LDS.64 R32, [R31+UR12] ;  /* 0x0000000c1f207984 */ /* 0x000e280008000a00 */
[----:B------:R-:W1:Y:S04]  /*2f10*/  LDS.64 R34, [R28+UR12] ;  /* 0x0000000c1c227984 */ /* 0x000e680008000a00 */
[----:B------:R-:W2:Y:S04]  /*2f20*/  LDS.64 R30, [R31+UR12+0x400] ;  /* 0x0004000c1f1e7984 */ /* 0x000ea80008000a00 */
[----:B------:R-:W3:Y:S04]  /*2f30*/  LDS.64 R28, [R28+UR12+0x400] ;  /* 0x0004000c1c1c7984 */ /* 0x000ee80008000a00 */
[----:B0-----:R0:W-:Y:S01]  /*2f40*/  @P1 STG.E.U16 desc[UR14][R2.64], R32 ;  /* 0x0000002002001986 */ /* 0x0011e2000c10150e */
[C---:B------:R-:W-:Y:S01]  /*2f50*/  ISETP.LT.AND P1, PT, R8.reuse, UR7, !P0 ;  /* 0x0000000708007c0c */ /* 0x040fe2000c721270 */
[----:B------:R-:W-:Y:S01]  /*2f60*/  IMAD R8, R8, UR6, RZ ;  /* 0x0000000608087c24 */ /* 0x000fe2000f8e02ff */
[----:B------:R-:W-:Y:S01]  /*2f70*/  PRMT R19, R32, 0x7632, R19 ;  /* 0x0000763220137816 */ /* 0x000fe20000000013 */
[----:B-1----:R1:W-:Y:S01]  /*2f80*/  @P4 STG.E.U16 desc[UR14][R20.64], R34 ;  /* 0x0000002214004986 */ /* 0x0023e2000c10150e */
[C---:B------:R-:W-:Y:S01]  /*2f90*/  ISETP.LT.AND P4, PT, R5.reuse, UR7, !P0 ;  /* 0x0000000705007c0c */ /* 0x040fe2000c781270 */
[----:B------:R-:W-:Y:S01]  /*2fa0*/  IMAD R5, R5, UR6, RZ ;  /* 0x0000000605057c24 */ /* 0x000fe2000f8e02ff */
[----:B------:R-:W-:-:S04]  /*2fb0*/  PRMT R23, R34, 0x7632, R23 ;  /* 0x0000763222177816 */ /* 0x000fc80000000017 */
[----:B0-----:R-:W-:-:S04]  /*2fc0*/  LEA R2, P6, R5, R22, 0x1 ;  /* 0x0000001605027211 */ /* 0x001fc800078c08ff */
[----:B------:R-:W-:Y:S02]  /*2fd0*/  LEA.HI.X.SX32 R3, R5, R24, 0x1, P6 ;  /* 0x0000001805037211 */ /* 0x000fe400030f0eff */
[C---:B------:R-:W-:Y:S02]  /*2fe0*/  LEA R6, P6, R7.reuse, R22, 0x1 ;  /* 0x0000001607067211 */ /* 0x040fe400078c08ff */
[-C--:B------:R-:W-:Y:S01]  /*2ff0*/  LEA.HI.X.SX32 R5, R0, R24.reuse, 0x1, P5 ;  /* 0x0000001800057211 */ /* 0x080fe200028f0eff */
[----:B------:R0:W-:Y:S01]  /*3000*/  @P4 STG.E.U16 desc[UR14][R2.64], R19 ;  /* 0x0000001302004986 */ /* 0x0001e2000c10150e */
[----:B------:R-:W-:Y:S02]  /*3010*/  LEA.HI.X.SX32 R7, R7, R24, 0x1, P6 ;  /* 0x0000001807077211 */ /* 0x000fe400030f0eff */
[----:B-1----:R-:W-:Y:S01]  /*3020*/  LEA R20, P5, R8, R22, 0x1 ;  /* 0x0000001608147211 */ /* 0x002fe200078a08ff */
[----:B------:R1:W-:Y:S01]  /*3030*/  @P3 STG.E.U16 desc[UR14][R4.64], R23 ;  /* 0x0000001704003986 */ /* 0x0003e2000c10150e */
[C---:B------:R-:W-:Y:S01]  /*3040*/  ISETP.LT.AND P4, PT, R10.reuse, UR7, !P0 ;  /* 0x000000070a007c0c */ /* 0x040fe2000c781270 */
[----:B------:R-:W-:Y:S01]  /*3050*/  IMAD R10, R10, UR6, RZ ;  /* 0x000000060a0a7c24 */ /* 0x000fe2000f8e02ff */
[----:B------:R-:W-:Y:S01]  /*3060*/  LEA.HI.X.SX32 R21, R8, R24, 0x1, P5 ;  /* 0x0000001808157211 */ /* 0x000fe200028f0eff */
[----:B------:R4:W-:Y:S01]  /*3070*/  @P2 STG.E.U16 desc[UR14][R6.64], R33 ;  /* 0x0000002106002986 */ /* 0x0009e2000c10150e */
[C---:B------:R-:W-:Y:S01]  /*3080*/  ISETP.LT.AND P2, PT, R9.reuse, UR7, !P0 ;  /* 0x0000000709007c0c */ /* 0x040fe2000c741270 */
[----:B------:R-:W-:Y:S01]  /*3090*/  IMAD R9, R9, UR6, RZ ;  /* 0x0000000609097c24 */ /* 0x000fe2000f8e02ff */
[C---:B------:R-:W-:Y:S01]  /*30a0*/  ISETP.LT.AND P3, PT, R11.reuse, UR7, !P0 ;  /* 0x000000070b007c0c */ /* 0x040fe2000c761270 */
[----:B------:R5:W-:Y:S01]  /*30b0*/  @P1 STG.E.U16 desc[UR14][R20.64], R35 ;  /* 0x0000002314001986 */ /* 0x000be2000c10150e */
[----:B------:R-:W-:Y:S01]  /*30c0*/  IMAD R11, R11, UR6, RZ ;  /* 0x000000060b0b7c24 */ /* 0x000fe2000f8e02ff */
[C---:B------:R-:W-:Y:S01]  /*30d0*/  ISETP.LT.AND P1, PT, R12.reuse, UR7, !P0 ;  /* 0x000000070c007c0c */ /* 0x040fe2000c721270 */
[----:B------:R-:W-:Y:S01]  /*30e0*/  IMAD R12, R12, UR6, RZ ;  /* 0x000000060c0c7c24 */ /* 0x000fe2000f8e02ff */
[-C--:B0-----:R-:W-:Y:S01]  /*30f0*/  LEA R2, P6, R9, R22.reuse, 0x1 ;  /* 0x0000001609027211 */ /* 0x081fe200078c08ff */
[----:B------:R-:W-:Y:S01]  /*3100*/  IMAD R19, R18, UR6, RZ ;  /* 0x0000000612137c24 */ /* 0x000fe2000f8e02ff */
[----:B-1----:R-:W-:-:S02]  /*3110*/  LEA R4, P5, R10, R22, 0x1 ;  /* 0x000000160a047211 */ /* 0x002fc400078a08ff */
[----:B------:R-:W-:Y:S02]  /*3120*/  LEA.HI.X.SX32 R3, R9, R24, 0x1, P6 ;  /* 0x0000001809037211 */ /* 0x000fe400030f0eff */
[----:B----4-:R-:W-:Y:S02]  /*3130*/  LEA R6, P6, R11, R22, 0x1 ;  /* 0x000000160b067211 */ /* 0x010fe400078c08ff */
[----:B------:R-:W-:Y:S02]  /*3140*/  LEA.HI.X.SX32 R5, R10, R24, 0x1, P5 ;  /* 0x000000180a057211 */ /* 0x000fe400028f0eff */
[----:B------:R-:W-:Y:S02]  /*3150*/  LEA R8, P5, R12, R22, 0x1 ;  /* 0x000000160c087211 */ /* 0x000fe400078a08ff */
[----:B------:R-:W-:Y:S02]  /*3160*/  PRMT R0, R33, 0x7632, R0 ;  /* 0x0000763221007816 */ /* 0x000fe40000000000 */
[----:B-----5:R-:W-:-:S02]  /*3170*/  PRMT R35, R35, 0x7632, R35 ;  /* 0x0000763223237816 */ /* 0x020fc40000000023 */
[-C--:B------:R-:W-:Y:S01]  /*3180*/  LEA.HI.X.SX32 R7, R11, R24.reuse, 0x1, P6 ;  /* 0x000000180b077211 */ /* 0x080fe200030f0eff */
[----:B------:R0:W-:Y:S01]  /*3190*/  @P2 STG.E.U16 desc[UR14][R2.64], R0 ;  /* 0x0000000002002986 */ /* 0x0001e2000c10150e */
[----:B------:R-:W-:Y:S01]  /*31a0*/  LEA.HI.X.SX32 R9, R12, R24, 0x1, P5 ;  /* 0x000000180c097211 */ /* 0x000fe200028f0eff */
[----:B------:R-:W-:Y:S01]  /*31b0*/  IMAD R11, R17, UR6, RZ ;  /* 0x00000006110b7c24 */ /* 0x000fe2000f8e02ff */
[C---:B------:R-:W-:Y:S01]  /*31c0*/  ISETP.LT.AND P5, PT, R13.reuse, UR7, !P0 ;  /* 0x000000070d007c0c */ /* 0x040fe2000c7a1270 */
[----:B------:R-:W-:Y:S01]  /*31d0*/  IMAD R13, R13, UR6, RZ ;  /* 0x000000060d0d7c24 */ /* 0x000fe2000f8e02ff */
[----:B------:R1:W-:Y:S01]  /*31e0*/  @P4 STG.E.U16 desc[UR14][R4.64], R35 ;  /* 0x0000002304004986 */ /* 0x0003e2000c10150e */
[C---:B------:R-:W-:Y:S01]  /*31f0*/  ISETP.LT.AND P4, PT, R14.reuse, UR7, !P0 ;  /* 0x000000070e007c0c */ /* 0x040fe2000c781270 */
[----:B------:R-:W-:Y:S02]  /*3200*/  IMAD R14, R14, UR6, RZ ;  /* 0x000000060e0e7c24 */ /* 0x000fe4000f8e02ff */
[----:B--2---:R2:W-:Y:S01]  /*3210*/  @P3 STG.E.U16 desc[UR14][R6.64], R30 ;  /* 0x0000001e06003986 */ /* 0x0045e2000c10150e */
[C---:B------:R-:W-:Y:S01]  /*3220*/  ISETP.LT.AND P3, PT, R15.reuse, UR7, !P0 ;  /* 0x000000070f007c0c */ /* 0x040fe2000c761270 */
[----:B------:R-:W-:-:S02]  /*3230*/  IMAD R15, R15, UR6, RZ ;  /* 0x000000060f0f7c24 */ /* 0x000fc4000f8e02ff */
[----:B---3--:R3:W-:Y:S01]  /*3240*/  @P1 STG.E.U16 desc[UR14][R8.64], R28 ;  /* 0x0000001c08001986 */ /* 0x0087e2000c10150e */
[----:B0-----:R-:W-:Y:S01]  /*3250*/  IMAD R0, R16, UR6, RZ ;  /* 0x0000000610007c24 */ /* 0x001fe2000f8e02ff */
[CC--:B------:R-:W-:Y:S02]  /*3260*/  LEA R2, P1, R13.reuse, R22.reuse, 0x1 ;  /* 0x000000160d027211 */ /* 0x0c0fe400078208ff */
[----:B-1----:R-:W-:Y:S02]  /*3270*/  LEA R4, P6, R14, R22, 0x1 ;  /* 0x000000160e047211 */ /* 0x002fe400078c08ff */
[----:B------:R-:W-:Y:S02]  /*3280*/  LEA.HI.X.SX32 R3, R13, R24, 0x1, P1 ;  /* 0x000000180d037211 */ /* 0x000fe400008f0eff */
[----:B--2---:R-:W-:Y:S02]  /*3290*/  LEA R6, P2, R15, R22, 0x1 ;  /* 0x000000160f067211 */ /* 0x004fe400078408ff */
[----:B------:R-:W-:-:S02]  /*32a0*/  PRMT R30, R30, 0x7632, R30 ;  /* 0x000076321e1e7816 */ /* 0x000fc4000000001e */
[----:B---3--:R-:W-:Y:S02]  /*32b0*/  LEA R8, P1, R0, R22, 0x1 ;  /* 0x0000001600087211 */ /* 0x008fe400078208ff */
[-C--:B------:R-:W-:Y:S01]  /*32c0*/  LEA.HI.X.SX32 R7, R15, R24.reuse, 0x1, P2 ;  /* 0x000000180f077211 */ /* 0x080fe200010f0eff */
[----:B------:R-:W-:Y:S01]  /*32d0*/  @P5 STG.E.U16 desc[UR14][R2.64], R30 ;  /* 0x0000001e02005986 */ /* 0x000fe2000c10150e */
[----:B------:R-:W-:Y:S02]  /*32e0*/  ISETP.LT.AND P2, PT, R16, UR7, !P0 ;  /* 0x0000000710007c0c */ /* 0x000fe4000c741270 */
[----:B------:R-:W-:Y:S02]  /*32f0*/  LEA.HI.X.SX32 R9, R0, R24, 0x1, P1 ;  /* 0x0000001800097211 */ /* 0x000fe400008f0eff */
[----:B------:R-:W-:Y:S02]  /*3300*/  ISETP.LT.AND P1, PT, R17, UR7, !P0 ;  /* 0x0000000711007c0c */ /* 0x000fe4000c721270 */
[----:B------:R-:W-:-:S02]  /*3310*/  ISETP.LT.AND P0, PT, R18, UR7, !P0 ;  /* 0x0000000712007c0c */ /* 0x000fc4000c701270 */
[----:B------:R-:W-:Y:S02]  /*3320*/  LEA.HI.X.SX32 R5, R14, R24, 0x1, P6 ;  /* 0x000000180e057211 */ /* 0x000fe400030f0eff */
[----:B------:R-:W-:Y:S02]  /*3330*/  PRMT R28, R28, 0x7632, R28 ;  /* 0x000076321c1c7816 */ /* 0x000fe4000000001c */
[----:B------:R-:W-:-:S03]  /*3340*/  LEA R10, P6, R11, R22, 0x1 ;  /* 0x000000160b0a7211 */ /* 0x000fc600078c08ff */
[----:B------:R0:W-:Y:S01]  /*3350*/  @P4 STG.E.U16 desc[UR14][R4.64], R28 ;  /* 0x0000001c04004986 */ /* 0x0001e2000c10150e */
[----:B------:R-:W-:Y:S02]  /*3360*/  LEA.HI.X.SX32 R11, R11, R24, 0x1, P6 ;  /* 0x000000180b0b7211 */ /* 0x000fe400030f0eff */
[C---:B------:R-:W-:Y:S01]  /*3370*/  LEA R12, P6, R19.reuse, R22, 0x1 ;  /* 0x00000016130c7211 */ /* 0x040fe200078c08ff */
[----:B------:R1:W-:Y:S03]  /*3380*/  @P3 STG.E.U16 desc[UR14][R6.64], R31 ;  /* 0x0000001f06003986 */ /* 0x0003e6000c10150e */
[----:B------:R-:W-:Y:S01]  /*3390*/  LEA.HI.X.SX32 R13, R19, R24, 0x1, P6 ;  /* 0x00000018130d7211 */ /* 0x000fe200030f0eff */
[----:B------:R1:W-:Y:S01]  /*33a0*/  @P2 STG.E.U16 desc[UR14][R8.64], R29 ;  /* 0x0000001d08002986 */ /* 0x0003e2000c10150e */
[----:B0-----:R-:W-:-:S05]  /*33b0*/  PRMT R5, R31, 0x7632, R5 ;  /* 0x000076321f057816 */ /* 0x001fca0000000005 */
[----:B------:R1:W-:Y:S01]  /*33c0*/  @P1 STG.E.U16 desc[UR14][R10.64], R5 ;  /* 0x000000050a001986 */ /* 0x0003e2000c10150e */
[----:B------:R-:W-:Y:S05]  /*33d0*/  @!P0 EXIT ;  /* 0x000000000000894d */ /* 0x000fea0003800000 */
[----:B-1----:R-:W-:-:S05]  /*33e0*/  PRMT R6, R29, 0x7632, R6 ;  /* 0x000076321d067816 */ /* 0x002fca0000000006 */
[----:B------:R-:W-:Y:S01]  /*33f0*/  STG.E.U16 desc[UR14][R12.64], R6 ;  /* 0x000000060c007986 */ /* 0x000fe2000c10150e */
[----:B------:R-:W-:Y:S05]  /*3400*/  EXIT ;  /* 0x000000000000794d */ /* 0x000fea0003800000 */
.L_x_2:
[----:B------:R-:W-:-:S00]  /*3410*/  BRA `(.L_x_2) ;  /* 0xfffffffc00fc7947 */ /* 0x000fc0000383ffff */
[----:B------:R-:W-:-:S00]  /*3420*/  NOP ;  /* 0x0000000000007918 */ /* 0x000fc00000000000 */
        /* <DEDUP_REMOVED lines=13> */
.L_x_3:


//--------------------- .nv.shared.matmul_kernel  --------------------------
	.section	.nv.shared.matmul_kernel,"aw",@nobits
	.sectionflags	@""
	.align	16
	.zero		1024


//--------------------- .nv.shared.reserved.0     --------------------------
	.section	.nv.shared.reserved.0,"aw",@nobits
	.weak		__nv_reservedSMEM_offset_0_alias
	.size		__nv_reservedSMEM_offset_0_alias, 0, 0
	.other		__nv_reservedSMEM_offset_0_alias,@"STO_CUDA_RESERVED_SHARED STV_DEFAULT"
__nv_reservedSMEM_offset_0_alias:
	.zero		0


//--------------------- .nv.constant0.matmul_kernel --------------------------
	.section	.nv.constant0.matmul_kernel,"a",@progbits
	.sectionflags	@""
	.align	4
.nv.constant0.matmul_kernel:
	.zero		608


//--------------------- SYMBOLS --------------------------

	.type		.nv.reservedSmem.offset0,@object
	.size		.nv.reservedSmem.offset0,0x4
